//
// Generated by NVIDIA NVVM Compiler
//
// Compiler Build ID: CL-36424714
// Cuda compilation tools, release 13.0, V13.0.88
// Based on NVVM 20.0.0
//

.version 9.0
.target sm_100
.address_size 64

	// .globl	hyperedge_clustering

.visible .entry hyperedge_clustering(
	.param .u32 hyperedge_clustering_param_0,
	.param .u32 hyperedge_clustering_param_1,
	.param .u64 .ptr .align 1 hyperedge_clustering_param_2,
	.param .u64 .ptr .align 1 hyperedge_clustering_param_3,
	.param .u64 .ptr .align 1 hyperedge_clustering_param_4
)
{
	.reg .pred 	%p<5>;
	.reg .b32 	%r<22>;
	.reg .b64 	%rd<9>;

	ld.param.u32 	%r11, [hyperedge_clustering_param_0];
	ld.param.u32 	%r10, [hyperedge_clustering_param_1];
	ld.param.u64 	%rd1, [hyperedge_clustering_param_3];
	ld.param.u64 	%rd2, [hyperedge_clustering_param_4];
	mov.u32 	%r12, %ctaid.x;
	mov.u32 	%r13, %ntid.x;
	mov.u32 	%r14, %tid.x;
	mad.lo.s32 	%r1, %r12, %r13, %r14;
	setp.ge.s32 	%p1, %r1, %r11;
	@%p1 bra 	$L__BB0_9;
	cvta.to.global.u64 	%rd3, %rd1;
	mul.wide.s32 	%rd4, %r1, 4;
	add.s64 	%rd5, %rd3, %rd4;
	ld.global.u32 	%r15, [%rd5];
	ld.global.u32 	%r16, [%rd5+4];
	sub.s32 	%r2, %r16, %r15;
	shr.s32 	%r3, %r10, 2;
	add.s32 	%r4, %r3, -1;
	setp.gt.s32 	%p2, %r2, 2;
	@%p2 bra 	$L__BB0_3;
	and.b32  	%r21, %r4, %r1;
	bra.uni 	$L__BB0_8;
$L__BB0_3:
	setp.gt.u32 	%p3, %r2, 4;
	@%p3 bra 	$L__BB0_5;
	and.b32  	%r20, %r4, %r1;
	add.s32 	%r21, %r20, %r3;
	bra.uni 	$L__BB0_8;
$L__BB0_5:
	setp.gt.u32 	%p4, %r2, 8;
	@%p4 bra 	$L__BB0_7;
	shl.b32 	%r18, %r3, 1;
	and.b32  	%r19, %r4, %r1;
	add.s32 	%r21, %r18, %r19;
	bra.uni 	$L__BB0_8;
$L__BB0_7:
	and.b32  	%r17, %r4, %r1;
	mad.lo.s32 	%r21, %r3, 3, %r17;
$L__BB0_8:
	cvta.to.global.u64 	%rd6, %rd2;
	add.s64 	%rd8, %rd6, %rd4;
	st.global.u32 	[%rd8], %r21;
$L__BB0_9:
	ret;

}
	// .globl	compute_node_preferences
.visible .entry compute_node_preferences(
	.param .u32 compute_node_preferences_param_0,
	.param .u32 compute_node_preferences_param_1,
	.param .u32 compute_node_preferences_param_2,
	.param .u64 .ptr .align 1 compute_node_preferences_param_3,
	.param .u64 .ptr .align 1 compute_node_preferences_param_4,
	.param .u64 .ptr .align 1 compute_node_preferences_param_5,
	.param .u64 .ptr .align 1 compute_node_preferences_param_6,
	.param .u64 .ptr .align 1 compute_node_preferences_param_7,
	.param .u64 .ptr .align 1 compute_node_preferences_param_8,
	.param .u64 .ptr .align 1 compute_node_preferences_param_9,
	.param .u64 .ptr .align 1 compute_node_preferences_param_10
)
{
	.local .align 16 .b8 	__local_depot1[1024];
	.reg .b64 	%SP;
	.reg .b64 	%SPL;
	.reg .pred 	%p<63>;
	.reg .b16 	%rs<4>;
	.reg .b32 	%r<157>;
	.reg .b64 	%rd<74>;

	mov.u64 	%SPL, __local_depot1;
	ld.param.u32 	%r73, [compute_node_preferences_param_0];
	ld.param.u32 	%r71, [compute_node_preferences_param_1];
	ld.param.u32 	%r72, [compute_node_preferences_param_2];
	ld.param.u64 	%rd17, [compute_node_preferences_param_3];
	ld.param.u64 	%rd12, [compute_node_preferences_param_4];
	ld.param.u64 	%rd18, [compute_node_preferences_param_5];
	ld.param.u64 	%rd19, [compute_node_preferences_param_6];
	ld.param.u64 	%rd13, [compute_node_preferences_param_7];
	ld.param.u64 	%rd14, [compute_node_preferences_param_8];
	ld.param.u64 	%rd15, [compute_node_preferences_param_9];
	ld.param.u64 	%rd16, [compute_node_preferences_param_10];
	cvta.to.global.u64 	%rd1, %rd19;
	cvta.to.global.u64 	%rd2, %rd18;
	cvta.to.global.u64 	%rd3, %rd17;
	add.u64 	%rd4, %SPL, 0;
	mov.u32 	%r74, %ctaid.x;
	mov.u32 	%r75, %ntid.x;
	mov.u32 	%r76, %tid.x;
	mad.lo.s32 	%r1, %r74, %r75, %r76;
	setp.ge.s32 	%p1, %r1, %r73;
	@%p1 bra 	$L__BB1_46;
	cvta.to.global.u64 	%rd21, %rd12;
	mul.wide.s32 	%rd22, %r1, 4;
	add.s64 	%rd23, %rd21, %rd22;
	ld.global.u32 	%r145, [%rd23];
	ld.global.u32 	%r3, [%rd23+4];
	sub.s32 	%r4, %r3, %r145;
	min.s32 	%r5, %r72, 256;
	setp.lt.s32 	%p2, %r72, 1;
	@%p2 bra 	$L__BB1_14;
	and.b32  	%r6, %r5, 15;
	setp.lt.u32 	%p3, %r72, 16;
	mov.b32 	%r126, 0;
	@%p3 bra 	$L__BB1_5;
	and.b32  	%r126, %r5, 496;
	cvt.u16.u32 	%rs1, %r5;
	shr.u16 	%rs2, %rs1, 4;
	and.b16  	%rs3, %rs2, 31;
	mul.wide.u16 	%r78, %rs3, 16;
	neg.s32 	%r130, %r78;
	add.s64 	%rd73, %rd4, 32;
$L__BB1_4:
	.pragma "nounroll";
	mov.b32 	%r79, 0;
	st.local.v4.u32 	[%rd73+-32], {%r79, %r79, %r79, %r79};
	st.local.v4.u32 	[%rd73+-16], {%r79, %r79, %r79, %r79};
	st.local.v4.u32 	[%rd73], {%r79, %r79, %r79, %r79};
	st.local.v4.u32 	[%rd73+16], {%r79, %r79, %r79, %r79};
	add.s32 	%r130, %r130, 16;
	add.s64 	%rd73, %rd73, 64;
	setp.eq.s32 	%p4, %r130, 0;
	@%p4 bra 	$L__BB1_5;
	bra.uni 	$L__BB1_4;
$L__BB1_5:
	setp.eq.s32 	%p5, %r6, 0;
	@%p5 bra 	$L__BB1_14;
	and.b32  	%r10, %r5, 7;
	setp.lt.u32 	%p6, %r6, 8;
	@%p6 bra 	$L__BB1_8;
	mul.wide.u32 	%rd24, %r126, 4;
	add.s64 	%rd25, %rd4, %rd24;
	mov.b32 	%r80, 0;
	st.local.u32 	[%rd25], %r80;
	st.local.u32 	[%rd25+4], %r80;
	st.local.u32 	[%rd25+8], %r80;
	st.local.u32 	[%rd25+12], %r80;
	st.local.u32 	[%rd25+16], %r80;
	st.local.u32 	[%rd25+20], %r80;
	st.local.u32 	[%rd25+24], %r80;
	st.local.u32 	[%rd25+28], %r80;
	add.s32 	%r126, %r126, 8;
$L__BB1_8:
	setp.eq.s32 	%p7, %r10, 0;
	@%p7 bra 	$L__BB1_14;
	and.b32  	%r13, %r5, 3;
	setp.lt.u32 	%p8, %r10, 4;
	@%p8 bra 	$L__BB1_11;
	mul.wide.u32 	%rd26, %r126, 4;
	add.s64 	%rd27, %rd4, %rd26;
	mov.b32 	%r81, 0;
	st.local.u32 	[%rd27], %r81;
	st.local.u32 	[%rd27+4], %r81;
	st.local.u32 	[%rd27+8], %r81;
	st.local.u32 	[%rd27+12], %r81;
	add.s32 	%r126, %r126, 4;
$L__BB1_11:
	setp.eq.s32 	%p9, %r13, 0;
	@%p9 bra 	$L__BB1_14;
	mul.wide.u32 	%rd28, %r126, 4;
	add.s64 	%rd72, %rd4, %rd28;
	neg.s32 	%r129, %r13;
$L__BB1_13:
	.pragma "nounroll";
	mov.b32 	%r82, 0;
	st.local.u32 	[%rd72], %r82;
	add.s64 	%rd72, %rd72, 4;
	add.s32 	%r129, %r129, 1;
	setp.ne.s32 	%p10, %r129, 0;
	@%p10 bra 	$L__BB1_13;
$L__BB1_14:
	setp.ge.s32 	%p11, %r145, %r3;
	mov.b32 	%r137, 0;
	mov.u32 	%r138, %r137;
	@%p11 bra 	$L__BB1_41;
	sub.s32 	%r86, %r145, %r3;
	setp.gt.u32 	%p12, %r86, -4;
	mov.b32 	%r138, 0;
	mov.u32 	%r137, %r138;
	@%p12 bra 	$L__BB1_34;
	and.b32  	%r88, %r4, -4;
	neg.s32 	%r131, %r88;
	mov.b32 	%r138, 0;
$L__BB1_17:
	mul.wide.s32 	%rd29, %r145, 4;
	add.s64 	%rd30, %rd3, %rd29;
	add.s64 	%rd11, %rd30, 8;
	ld.global.u32 	%r26, [%rd30];
	mul.wide.s32 	%rd31, %r26, 4;
	add.s64 	%rd32, %rd2, %rd31;
	ld.global.u32 	%r27, [%rd32];
	setp.lt.s32 	%p13, %r27, 0;
	setp.ge.s32 	%p14, %r27, %r5;
	or.pred  	%p15, %p13, %p14;
	@%p15 bra 	$L__BB1_21;
	mul.wide.s32 	%rd33, %r26, 4;
	add.s64 	%rd34, %rd1, %rd33;
	ld.global.u32 	%r89, [%rd34];
	ld.global.u32 	%r90, [%rd34+4];
	sub.s32 	%r91, %r90, %r89;
	setp.lt.s32 	%p16, %r91, 7;
	selp.b32 	%r92, 2, 1, %p16;
	setp.gt.s32 	%p17, %r91, 3;
	selp.b32 	%r93, %r92, 3, %p17;
	mul.wide.u32 	%rd35, %r27, 4;
	add.s64 	%rd36, %rd4, %rd35;
	ld.local.u32 	%r94, [%rd36];
	add.s32 	%r28, %r93, %r94;
	st.local.u32 	[%rd36], %r28;
	setp.gt.s32 	%p18, %r28, %r137;
	@%p18 bra 	$L__BB1_20;
	setp.ne.s32 	%p19, %r28, %r137;
	setp.ge.s32 	%p20, %r27, %r138;
	or.pred  	%p21, %p19, %p20;
	@%p21 bra 	$L__BB1_21;
$L__BB1_20:
	mov.u32 	%r137, %r28;
	mov.u32 	%r138, %r27;
$L__BB1_21:
	ld.global.u32 	%r31, [%rd11+-4];
	mul.wide.s32 	%rd37, %r31, 4;
	add.s64 	%rd38, %rd2, %rd37;
	ld.global.u32 	%r32, [%rd38];
	setp.lt.s32 	%p22, %r32, 0;
	setp.ge.s32 	%p23, %r32, %r5;
	or.pred  	%p24, %p22, %p23;
	@%p24 bra 	$L__BB1_25;
	mul.wide.s32 	%rd39, %r31, 4;
	add.s64 	%rd40, %rd1, %rd39;
	ld.global.u32 	%r95, [%rd40];
	ld.global.u32 	%r96, [%rd40+4];
	sub.s32 	%r97, %r96, %r95;
	setp.lt.s32 	%p25, %r97, 7;
	selp.b32 	%r98, 2, 1, %p25;
	setp.gt.s32 	%p26, %r97, 3;
	selp.b32 	%r99, %r98, 3, %p26;
	mul.wide.u32 	%rd41, %r32, 4;
	add.s64 	%rd42, %rd4, %rd41;
	ld.local.u32 	%r100, [%rd42];
	add.s32 	%r33, %r99, %r100;
	st.local.u32 	[%rd42], %r33;
	setp.gt.s32 	%p27, %r33, %r137;
	@%p27 bra 	$L__BB1_24;
	setp.ne.s32 	%p28, %r33, %r137;
	setp.ge.s32 	%p29, %r32, %r138;
	or.pred  	%p30, %p28, %p29;
	@%p30 bra 	$L__BB1_25;
$L__BB1_24:
	mov.u32 	%r137, %r33;
	mov.u32 	%r138, %r32;
$L__BB1_25:
	ld.global.u32 	%r36, [%rd11];
	mul.wide.s32 	%rd43, %r36, 4;
	add.s64 	%rd44, %rd2, %rd43;
	ld.global.u32 	%r37, [%rd44];
	setp.lt.s32 	%p31, %r37, 0;
	setp.ge.s32 	%p32, %r37, %r5;
	or.pred  	%p33, %p31, %p32;
	@%p33 bra 	$L__BB1_29;
	mul.wide.s32 	%rd45, %r36, 4;
	add.s64 	%rd46, %rd1, %rd45;
	ld.global.u32 	%r101, [%rd46];
	ld.global.u32 	%r102, [%rd46+4];
	sub.s32 	%r103, %r102, %r101;
	setp.lt.s32 	%p34, %r103, 7;
	selp.b32 	%r104, 2, 1, %p34;
	setp.gt.s32 	%p35, %r103, 3;
	selp.b32 	%r105, %r104, 3, %p35;
	mul.wide.u32 	%rd47, %r37, 4;
	add.s64 	%rd48, %rd4, %rd47;
	ld.local.u32 	%r106, [%rd48];
	add.s32 	%r38, %r105, %r106;
	st.local.u32 	[%rd48], %r38;
	setp.gt.s32 	%p36, %r38, %r137;
	@%p36 bra 	$L__BB1_28;
	setp.ne.s32 	%p37, %r38, %r137;
	setp.ge.s32 	%p38, %r37, %r138;
	or.pred  	%p39, %p37, %p38;
	@%p39 bra 	$L__BB1_29;
$L__BB1_28:
	mov.u32 	%r137, %r38;
	mov.u32 	%r138, %r37;
$L__BB1_29:
	ld.global.u32 	%r41, [%rd11+4];
	mul.wide.s32 	%rd49, %r41, 4;
	add.s64 	%rd50, %rd2, %rd49;
	ld.global.u32 	%r42, [%rd50];
	setp.lt.s32 	%p40, %r42, 0;
	setp.ge.s32 	%p41, %r42, %r5;
	or.pred  	%p42, %p40, %p41;
	@%p42 bra 	$L__BB1_33;
	add.s64 	%rd52, %rd1, %rd49;
	ld.global.u32 	%r107, [%rd52];
	ld.global.u32 	%r108, [%rd52+4];
	sub.s32 	%r109, %r108, %r107;
	setp.lt.s32 	%p43, %r109, 7;
	selp.b32 	%r110, 2, 1, %p43;
	setp.gt.s32 	%p44, %r109, 3;
	selp.b32 	%r111, %r110, 3, %p44;
	mul.wide.u32 	%rd53, %r42, 4;
	add.s64 	%rd54, %rd4, %rd53;
	ld.local.u32 	%r112, [%rd54];
	add.s32 	%r43, %r111, %r112;
	st.local.u32 	[%rd54], %r43;
	setp.gt.s32 	%p45, %r43, %r137;
	@%p45 bra 	$L__BB1_32;
	setp.ne.s32 	%p46, %r43, %r137;
	setp.ge.s32 	%p47, %r42, %r138;
	or.pred  	%p48, %p46, %p47;
	@%p48 bra 	$L__BB1_33;
$L__BB1_32:
	mov.u32 	%r137, %r43;
	mov.u32 	%r138, %r42;
$L__BB1_33:
	add.s32 	%r145, %r145, 4;
	add.s32 	%r131, %r131, 4;
	setp.ne.s32 	%p49, %r131, 0;
	@%p49 bra 	$L__BB1_17;
$L__BB1_34:
	and.b32  	%r53, %r4, 3;
	setp.eq.s32 	%p50, %r53, 0;
	@%p50 bra 	$L__BB1_41;
	neg.s32 	%r148, %r53;
$L__BB1_36:
	.pragma "nounroll";
	mul.wide.s32 	%rd55, %r145, 4;
	add.s64 	%rd56, %rd3, %rd55;
	ld.global.u32 	%r59, [%rd56];
	mul.wide.s32 	%rd57, %r59, 4;
	add.s64 	%rd58, %rd2, %rd57;
	ld.global.u32 	%r60, [%rd58];
	setp.lt.s32 	%p51, %r60, 0;
	setp.ge.s32 	%p52, %r60, %r5;
	or.pred  	%p53, %p51, %p52;
	@%p53 bra 	$L__BB1_40;
	add.s64 	%rd60, %rd1, %rd57;
	ld.global.u32 	%r113, [%rd60];
	ld.global.u32 	%r114, [%rd60+4];
	sub.s32 	%r115, %r114, %r113;
	setp.lt.s32 	%p54, %r115, 7;
	selp.b32 	%r116, 2, 1, %p54;
	setp.gt.s32 	%p55, %r115, 3;
	selp.b32 	%r117, %r116, 3, %p55;
	mul.wide.u32 	%rd61, %r60, 4;
	add.s64 	%rd62, %rd4, %rd61;
	ld.local.u32 	%r118, [%rd62];
	add.s32 	%r61, %r117, %r118;
	st.local.u32 	[%rd62], %r61;
	setp.gt.s32 	%p56, %r61, %r137;
	@%p56 bra 	$L__BB1_39;
	setp.ne.s32 	%p57, %r61, %r137;
	setp.ge.s32 	%p58, %r60, %r138;
	or.pred  	%p59, %p57, %p58;
	@%p59 bra 	$L__BB1_40;
$L__BB1_39:
	mov.u32 	%r137, %r61;
	mov.u32 	%r138, %r60;
$L__BB1_40:
	add.s32 	%r145, %r145, 1;
	add.s32 	%r148, %r148, 1;
	setp.ne.s32 	%p60, %r148, 0;
	@%p60 bra 	$L__BB1_36;
$L__BB1_41:
	setp.lt.s32 	%p61, %r4, 4;
	@%p61 bra 	$L__BB1_45;
	setp.gt.u32 	%p62, %r4, 8;
	@%p62 bra 	$L__BB1_44;
	add.s32 	%r138, %r138, %r4;
	bra.uni 	$L__BB1_45;
$L__BB1_44:
	shl.b32 	%r119, %r138, 1;
	add.s32 	%r138, %r119, %r4;
$L__BB1_45:
	add.s32 	%r120, %r138, %r1;
	rem.s32 	%r121, %r120, %r71;
	cvta.to.global.u64 	%rd63, %rd13;
	mul.wide.s32 	%rd64, %r1, 4;
	add.s64 	%rd65, %rd63, %rd64;
	st.global.u32 	[%rd65], %r1;
	cvta.to.global.u64 	%rd66, %rd14;
	add.s64 	%rd67, %rd66, %rd64;
	st.global.u32 	[%rd67], %r121;
	cvta.to.global.u64 	%rd68, %rd15;
	add.s64 	%rd69, %rd68, %rd64;
	st.global.u32 	[%rd69], %r137;
	shl.b32 	%r122, %r137, 16;
	rem.s32 	%r123, %r1, %r71;
	sub.s32 	%r124, %r71, %r123;
	add.s32 	%r125, %r122, %r124;
	cvta.to.global.u64 	%rd70, %rd16;
	add.s64 	%rd71, %rd70, %rd64;
	st.global.u32 	[%rd71], %r125;
$L__BB1_46:
	ret;

}
	// .globl	execute_node_assignments
.visible .entry execute_node_assignments(
	.param .u32 execute_node_assignments_param_0,
	.param .u32 execute_node_assignments_param_1,
	.param .u32 execute_node_assignments_param_2,
	.param .u64 .ptr .align 1 execute_node_assignments_param_3,
	.param .u64 .ptr .align 1 execute_node_assignments_param_4,
	.param .u64 .ptr .align 1 execute_node_assignments_param_5,
	.param .u64 .ptr .align 1 execute_node_assignments_param_6
)
{
	.reg .pred 	%p<50>;
	.reg .b32 	%r<64>;
	.reg .b64 	%rd<57>;

	ld.param.u32 	%r22, [execute_node_assignments_param_0];
	ld.param.u32 	%r23, [execute_node_assignments_param_1];
	ld.param.u32 	%r24, [execute_node_assignments_param_2];
	ld.param.u64 	%rd18, [execute_node_assignments_param_3];
	ld.param.u64 	%rd19, [execute_node_assignments_param_4];
	ld.param.u64 	%rd20, [execute_node_assignments_param_5];
	ld.param.u64 	%rd21, [execute_node_assignments_param_6];
	cvta.to.global.u64 	%rd1, %rd20;
	cvta.to.global.u64 	%rd2, %rd21;
	cvta.to.global.u64 	%rd3, %rd19;
	cvta.to.global.u64 	%rd4, %rd18;
	mov.u32 	%r25, %ctaid.x;
	mov.u32 	%r26, %tid.x;
	or.b32  	%r27, %r25, %r26;
	setp.ne.s32 	%p1, %r27, 0;
	setp.lt.s32 	%p2, %r22, 1;
	or.pred  	%p3, %p1, %p2;
	@%p3 bra 	$L__BB2_26;
	setp.lt.s32 	%p4, %r23, 1;
	@%p4 bra 	$L__BB2_10;
	mov.b32 	%r59, 0;
$L__BB2_3:
	mul.wide.u32 	%rd43, %r59, 4;
	add.s64 	%rd44, %rd4, %rd43;
	ld.global.u32 	%r2, [%rd44];
	add.s64 	%rd45, %rd3, %rd43;
	ld.global.u32 	%r50, [%rd45];
	setp.ge.u32 	%p44, %r2, %r22;
	setp.ge.u32 	%p45, %r50, %r23;
	or.pred  	%p46, %p44, %p45;
	@%p46 bra 	$L__BB2_9;
	mov.b32 	%r60, 0;
$L__BB2_5:
	add.s32 	%r52, %r60, %r50;
	rem.u32 	%r5, %r52, %r23;
	mul.wide.u32 	%rd46, %r5, 4;
	add.s64 	%rd5, %rd2, %rd46;
	ld.global.u32 	%r53, [%rd5];
	setp.lt.s32 	%p47, %r53, %r24;
	@%p47 bra 	$L__BB2_8;
	add.s32 	%r60, %r60, 1;
	setp.eq.s32 	%p48, %r60, %r23;
	@%p48 bra 	$L__BB2_7;
	bra.uni 	$L__BB2_5;
$L__BB2_7:
	rem.s32 	%r54, %r2, %r23;
	mul.wide.u32 	%rd47, %r2, 4;
	add.s64 	%rd48, %rd1, %rd47;
	st.global.u32 	[%rd48], %r54;
	mul.wide.u32 	%rd49, %r54, 4;
	add.s64 	%rd50, %rd2, %rd49;
	ld.global.u32 	%r55, [%rd50];
	add.s32 	%r56, %r55, 1;
	st.global.u32 	[%rd50], %r56;
	bra.uni 	$L__BB2_9;
$L__BB2_8:
	mul.wide.u32 	%rd51, %r2, 4;
	add.s64 	%rd52, %rd1, %rd51;
	st.global.u32 	[%rd52], %r5;
	ld.global.u32 	%r57, [%rd5];
	add.s32 	%r58, %r57, 1;
	st.global.u32 	[%rd5], %r58;
$L__BB2_9:
	add.s32 	%r59, %r59, 1;
	setp.eq.s32 	%p49, %r59, %r22;
	@%p49 bra 	$L__BB2_26;
	bra.uni 	$L__BB2_3;
$L__BB2_10:
	and.b32  	%r8, %r22, 3;
	setp.lt.u32 	%p5, %r22, 4;
	mov.b32 	%r62, 0;
	@%p5 bra 	$L__BB2_21;
	and.b32  	%r62, %r22, 2147483644;
	neg.s32 	%r61, %r62;
	add.s64 	%rd54, %rd4, 8;
	add.s64 	%rd53, %rd3, 8;
$L__BB2_12:
	ld.global.u32 	%r12, [%rd54+-8];
	ld.global.u32 	%r29, [%rd53+-8];
	setp.ge.u32 	%p6, %r12, %r22;
	setp.gt.s32 	%p7, %r29, -1;
	setp.lt.s32 	%p8, %r29, %r23;
	and.pred  	%p9, %p7, %p8;
	not.pred 	%p11, %p9;
	or.pred  	%p12, %p6, %p11;
	@%p12 bra 	$L__BB2_14;
	rem.s32 	%r30, %r12, %r23;
	mul.wide.u32 	%rd22, %r12, 4;
	add.s64 	%rd23, %rd1, %rd22;
	st.global.u32 	[%rd23], %r30;
	mul.wide.u32 	%rd24, %r30, 4;
	add.s64 	%rd25, %rd2, %rd24;
	ld.global.u32 	%r31, [%rd25];
	add.s32 	%r32, %r31, 1;
	st.global.u32 	[%rd25], %r32;
$L__BB2_14:
	ld.global.u32 	%r13, [%rd54+-4];
	ld.global.u32 	%r33, [%rd53+-4];
	setp.ge.u32 	%p13, %r13, %r22;
	setp.gt.s32 	%p14, %r33, -1;
	setp.lt.s32 	%p15, %r33, %r23;
	and.pred  	%p16, %p14, %p15;
	not.pred 	%p18, %p16;
	or.pred  	%p19, %p13, %p18;
	@%p19 bra 	$L__BB2_16;
	rem.s32 	%r34, %r13, %r23;
	mul.wide.u32 	%rd26, %r13, 4;
	add.s64 	%rd27, %rd1, %rd26;
	st.global.u32 	[%rd27], %r34;
	mul.wide.u32 	%rd28, %r34, 4;
	add.s64 	%rd29, %rd2, %rd28;
	ld.global.u32 	%r35, [%rd29];
	add.s32 	%r36, %r35, 1;
	st.global.u32 	[%rd29], %r36;
$L__BB2_16:
	ld.global.u32 	%r14, [%rd54];
	ld.global.u32 	%r37, [%rd53];
	setp.ge.u32 	%p20, %r14, %r22;
	setp.gt.s32 	%p21, %r37, -1;
	setp.lt.s32 	%p22, %r37, %r23;
	and.pred  	%p23, %p21, %p22;
	not.pred 	%p25, %p23;
	or.pred  	%p26, %p20, %p25;
	@%p26 bra 	$L__BB2_18;
	rem.s32 	%r38, %r14, %r23;
	mul.wide.u32 	%rd30, %r14, 4;
	add.s64 	%rd31, %rd1, %rd30;
	st.global.u32 	[%rd31], %r38;
	mul.wide.u32 	%rd32, %r38, 4;
	add.s64 	%rd33, %rd2, %rd32;
	ld.global.u32 	%r39, [%rd33];
	add.s32 	%r40, %r39, 1;
	st.global.u32 	[%rd33], %r40;
$L__BB2_18:
	ld.global.u32 	%r15, [%rd54+4];
	ld.global.u32 	%r41, [%rd53+4];
	setp.ge.u32 	%p27, %r15, %r22;
	setp.gt.s32 	%p28, %r41, -1;
	setp.lt.s32 	%p29, %r41, %r23;
	and.pred  	%p30, %p28, %p29;
	not.pred 	%p32, %p30;
	or.pred  	%p33, %p27, %p32;
	@%p33 bra 	$L__BB2_20;
	rem.s32 	%r42, %r15, %r23;
	mul.wide.u32 	%rd34, %r15, 4;
	add.s64 	%rd35, %rd1, %rd34;
	st.global.u32 	[%rd35], %r42;
	mul.wide.u32 	%rd36, %r42, 4;
	add.s64 	%rd37, %rd2, %rd36;
	ld.global.u32 	%r43, [%rd37];
	add.s32 	%r44, %r43, 1;
	st.global.u32 	[%rd37], %r44;
$L__BB2_20:
	add.s32 	%r61, %r61, 4;
	add.s64 	%rd54, %rd54, 16;
	add.s64 	%rd53, %rd53, 16;
	setp.ne.s32 	%p34, %r61, 0;
	@%p34 bra 	$L__BB2_12;
$L__BB2_21:
	setp.eq.s32 	%p35, %r8, 0;
	@%p35 bra 	$L__BB2_26;
	mul.wide.u32 	%rd38, %r62, 4;
	add.s64 	%rd56, %rd3, %rd38;
	add.s64 	%rd55, %rd4, %rd38;
	neg.s32 	%r63, %r8;
$L__BB2_23:
	.pragma "nounroll";
	ld.global.u32 	%r20, [%rd55];
	ld.global.u32 	%r45, [%rd56];
	setp.ge.u32 	%p36, %r20, %r22;
	setp.gt.s32 	%p37, %r45, -1;
	setp.lt.s32 	%p38, %r45, %r23;
	and.pred  	%p39, %p37, %p38;
	not.pred 	%p41, %p39;
	or.pred  	%p42, %p36, %p41;
	@%p42 bra 	$L__BB2_25;
	rem.s32 	%r46, %r20, %r23;
	mul.wide.u32 	%rd39, %r20, 4;
	add.s64 	%rd40, %rd1, %rd39;
	st.global.u32 	[%rd40], %r46;
	mul.wide.u32 	%rd41, %r46, 4;
	add.s64 	%rd42, %rd2, %rd41;
	ld.global.u32 	%r47, [%rd42];
	add.s32 	%r48, %r47, 1;
	st.global.u32 	[%rd42], %r48;
$L__BB2_25:
	add.s64 	%rd56, %rd56, 4;
	add.s64 	%rd55, %rd55, 4;
	add.s32 	%r63, %r63, 1;
	setp.ne.s32 	%p43, %r63, 0;
	@%p43 bra 	$L__BB2_23;
$L__BB2_26:
	ret;

}
	// .globl	compute_refinement_moves_batched
.visible .entry compute_refinement_moves_batched(
	.param .u32 compute_refinement_moves_batched_param_0,
	.param .u32 compute_refinement_moves_batched_param_1,
	.param .u32 compute_refinement_moves_batched_param_2,
	.param .u32 compute_refinement_moves_batched_param_3,
	.param .u32 compute_refinement_moves_batched_param_4,
	.param .u32 compute_refinement_moves_batched_param_5,
	.param .u32 compute_refinement_moves_batched_param_6,
	.param .u64 .ptr .align 1 compute_refinement_moves_batched_param_7,
	.param .u64 .ptr .align 1 compute_refinement_moves_batched_param_8,
	.param .u64 .ptr .align 1 compute_refinement_moves_batched_param_9,
	.param .u64 .ptr .align 1 compute_refinement_moves_batched_param_10,
	.param .u64 .ptr .align 1 compute_refinement_moves_batched_param_11,
	.param .u64 .ptr .align 1 compute_refinement_moves_batched_param_12,
	.param .u64 .ptr .align 1 compute_refinement_moves_batched_param_13,
	.param .u64 .ptr .align 1 compute_refinement_moves_batched_param_14,
	.param .u64 .ptr .align 1 compute_refinement_moves_batched_param_15,
	.param .u64 .ptr .align 1 compute_refinement_moves_batched_param_16,
	.param .u64 .ptr .align 1 compute_refinement_moves_batched_param_17,
	.param .u32 compute_refinement_moves_batched_param_18,
	.param .u64 .ptr .align 1 compute_refinement_moves_batched_param_19
)
{
	.reg .pred 	%p<109>;
	.reg .b32 	%r<318>;
	.reg .b64 	%rd<251>;

	ld.param.u32 	%r112, [compute_refinement_moves_batched_param_0];
	ld.param.u32 	%r113, [compute_refinement_moves_batched_param_1];
	ld.param.u32 	%r114, [compute_refinement_moves_batched_param_2];
	ld.param.u32 	%r107, [compute_refinement_moves_batched_param_3];
	ld.param.u32 	%r108, [compute_refinement_moves_batched_param_4];
	ld.param.u32 	%r109, [compute_refinement_moves_batched_param_5];
	ld.param.u32 	%r110, [compute_refinement_moves_batched_param_6];
	ld.param.u64 	%rd38, [compute_refinement_moves_batched_param_7];
	ld.param.u64 	%rd39, [compute_refinement_moves_batched_param_8];
	ld.param.u64 	%rd46, [compute_refinement_moves_batched_param_9];
	ld.param.u64 	%rd40, [compute_refinement_moves_batched_param_10];
	ld.param.u64 	%rd47, [compute_refinement_moves_batched_param_11];
	ld.param.u64 	%rd48, [compute_refinement_moves_batched_param_12];
	ld.param.u64 	%rd41, [compute_refinement_moves_batched_param_13];
	ld.param.u64 	%rd42, [compute_refinement_moves_batched_param_14];
	ld.param.u64 	%rd43, [compute_refinement_moves_batched_param_15];
	ld.param.u64 	%rd44, [compute_refinement_moves_batched_param_16];
	ld.param.u32 	%r111, [compute_refinement_moves_batched_param_18];
	ld.param.u64 	%rd49, [compute_refinement_moves_batched_param_19];
	cvta.to.global.u64 	%rd1, %rd46;
	cvta.to.global.u64 	%rd2, %rd49;
	cvta.to.global.u64 	%rd3, %rd48;
	cvta.to.global.u64 	%rd4, %rd47;
	mov.u32 	%r115, %ctaid.x;
	mov.u32 	%r116, %ntid.x;
	mov.u32 	%r117, %tid.x;
	mad.lo.s32 	%r1, %r115, %r116, %r117;
	add.s32 	%r118, %r112, %r1;
	setp.ge.s32 	%p3, %r1, %r113;
	setp.ge.s32 	%p4, %r118, %r114;
	or.pred  	%p5, %p3, %p4;
	@%p5 bra 	$L__BB3_71;
	cvta.to.global.u64 	%rd50, %rd42;
	cvta.to.global.u64 	%rd51, %rd43;
	cvta.to.global.u64 	%rd52, %rd44;
	cvta.to.global.u64 	%rd53, %rd41;
	mul.wide.s32 	%rd54, %r118, 4;
	add.s64 	%rd55, %rd53, %rd54;
	st.global.u32 	[%rd55], %r118;
	add.s64 	%rd56, %rd4, %rd54;
	ld.global.u32 	%r119, [%rd56];
	add.s64 	%rd5, %rd50, %rd54;
	st.global.u32 	[%rd5], %r119;
	add.s64 	%rd6, %rd51, %rd54;
	mov.b32 	%r120, 0;
	st.global.u32 	[%rd6], %r120;
	add.s64 	%rd7, %rd52, %rd54;
	st.global.u32 	[%rd7], %r120;
	ld.global.u32 	%r3, [%rd56];
	cvt.u64.u32 	%rd8, %r3;
	setp.lt.s32 	%p6, %r3, 0;
	setp.ge.s32 	%p7, %r3, %r107;
	or.pred  	%p8, %p6, %p7;
	@%p8 bra 	$L__BB3_71;
	shl.b64 	%rd57, %rd8, 2;
	add.s64 	%rd9, %rd3, %rd57;
	ld.global.u32 	%r121, [%rd9];
	setp.lt.s32 	%p9, %r121, 2;
	@%p9 bra 	$L__BB3_71;
	cvta.to.global.u64 	%rd58, %rd39;
	add.s64 	%rd60, %rd58, %rd54;
	ld.global.u32 	%r4, [%rd60];
	ld.global.u32 	%r5, [%rd60+4];
	sub.s32 	%r6, %r5, %r4;
	setp.gt.s32 	%p10, %r6, %r110;
	@%p10 bra 	$L__BB3_71;
	mul.lo.s32 	%r7, %r110, %r1;
	mul.wide.s32 	%rd61, %r7, 8;
	add.s64 	%rd10, %rd2, %rd61;
	setp.lt.s32 	%p11, %r6, 1;
	mov.b32 	%r296, 0;
	@%p11 bra 	$L__BB3_47;
	min.s32 	%r8, %r107, 64;
	cvta.to.global.u64 	%rd11, %rd38;
	cvta.to.global.u64 	%rd12, %rd40;
	mov.b32 	%r281, 0;
$L__BB3_6:
	mul.wide.u32 	%rd62, %r281, 8;
	add.s64 	%rd14, %rd10, %rd62;
	mov.b64 	%rd63, 0;
	st.global.u64 	[%rd14], %rd63;
	add.s32 	%r124, %r281, %r4;
	mul.wide.s32 	%rd64, %r124, 4;
	add.s64 	%rd65, %rd11, %rd64;
	ld.global.u32 	%r125, [%rd65];
	mul.wide.s32 	%rd66, %r125, 4;
	add.s64 	%rd67, %rd12, %rd66;
	ld.global.u32 	%r12, [%rd67];
	ld.global.u32 	%r13, [%rd67+4];
	setp.ge.s32 	%p12, %r12, %r13;
	@%p12 bra 	$L__BB3_34;
	sub.s32 	%r126, %r13, %r12;
	and.b32  	%r14, %r126, 3;
	setp.eq.s32 	%p13, %r14, 0;
	mov.b64 	%rd247, 0;
	mov.u32 	%r282, %r12;
	@%p13 bra 	$L__BB3_20;
	mul.wide.s32 	%rd70, %r12, 4;
	add.s64 	%rd15, %rd1, %rd70;
	ld.global.u32 	%r15, [%rd15];
	setp.eq.s32 	%p14, %r15, %r118;
	setp.lt.s32 	%p15, %r15, 0;
	or.pred  	%p16, %p14, %p15;
	setp.ge.s32 	%p17, %r15, %r114;
	mov.b64 	%rd247, 0;
	or.pred  	%p18, %p17, %p16;
	@%p18 bra 	$L__BB3_11;
	mul.wide.u32 	%rd72, %r15, 4;
	add.s64 	%rd73, %rd4, %rd72;
	ld.global.u32 	%r127, [%rd73];
	setp.lt.s32 	%p19, %r127, 0;
	setp.ge.s32 	%p20, %r127, %r8;
	or.pred  	%p21, %p19, %p20;
	@%p21 bra 	$L__BB3_11;
	mov.b64 	%rd74, 1;
	shl.b64 	%rd247, %rd74, %r127;
	st.global.u64 	[%rd14], %rd247;
$L__BB3_11:
	add.s32 	%r282, %r12, 1;
	setp.eq.s32 	%p22, %r14, 1;
	@%p22 bra 	$L__BB3_20;
	ld.global.u32 	%r18, [%rd15+4];
	setp.eq.s32 	%p23, %r18, %r118;
	setp.lt.s32 	%p24, %r18, 0;
	or.pred  	%p25, %p23, %p24;
	setp.ge.s32 	%p26, %r18, %r114;
	or.pred  	%p27, %p26, %p25;
	@%p27 bra 	$L__BB3_15;
	mul.wide.u32 	%rd75, %r18, 4;
	add.s64 	%rd76, %rd4, %rd75;
	ld.global.u32 	%r128, [%rd76];
	setp.lt.s32 	%p28, %r128, 0;
	setp.ge.s32 	%p29, %r128, %r8;
	or.pred  	%p30, %p28, %p29;
	@%p30 bra 	$L__BB3_15;
	mov.b64 	%rd77, 1;
	shl.b64 	%rd78, %rd77, %r128;
	or.b64  	%rd247, %rd247, %rd78;
	st.global.u64 	[%rd14], %rd247;
$L__BB3_15:
	add.s32 	%r282, %r12, 2;
	setp.eq.s32 	%p31, %r14, 2;
	@%p31 bra 	$L__BB3_20;
	ld.global.u32 	%r21, [%rd15+8];
	setp.eq.s32 	%p32, %r21, %r118;
	setp.lt.s32 	%p33, %r21, 0;
	or.pred  	%p34, %p32, %p33;
	setp.ge.s32 	%p35, %r21, %r114;
	or.pred  	%p36, %p35, %p34;
	@%p36 bra 	$L__BB3_19;
	mul.wide.u32 	%rd79, %r21, 4;
	add.s64 	%rd80, %rd4, %rd79;
	ld.global.u32 	%r129, [%rd80];
	setp.lt.s32 	%p37, %r129, 0;
	setp.ge.s32 	%p38, %r129, %r8;
	or.pred  	%p39, %p37, %p38;
	@%p39 bra 	$L__BB3_19;
	mov.b64 	%rd81, 1;
	shl.b64 	%rd82, %rd81, %r129;
	or.b64  	%rd247, %rd247, %rd82;
	st.global.u64 	[%rd14], %rd247;
$L__BB3_19:
	add.s32 	%r282, %r12, 3;
$L__BB3_20:
	sub.s32 	%r130, %r12, %r13;
	setp.gt.u32 	%p40, %r130, -4;
	@%p40 bra 	$L__BB3_34;
$L__BB3_21:
	mul.wide.s32 	%rd83, %r282, 4;
	add.s64 	%rd24, %rd1, %rd83;
	ld.global.u32 	%r26, [%rd24];
	setp.eq.s32 	%p41, %r26, %r118;
	setp.lt.s32 	%p42, %r26, 0;
	or.pred  	%p43, %p41, %p42;
	setp.ge.s32 	%p44, %r26, %r114;
	or.pred  	%p45, %p44, %p43;
	@%p45 bra 	$L__BB3_24;
	mul.wide.u32 	%rd84, %r26, 4;
	add.s64 	%rd85, %rd4, %rd84;
	ld.global.u32 	%r131, [%rd85];
	setp.lt.s32 	%p46, %r131, 0;
	setp.ge.s32 	%p47, %r131, %r8;
	or.pred  	%p48, %p46, %p47;
	@%p48 bra 	$L__BB3_24;
	mov.b64 	%rd86, 1;
	shl.b64 	%rd87, %rd86, %r131;
	or.b64  	%rd247, %rd247, %rd87;
	st.global.u64 	[%rd14], %rd247;
$L__BB3_24:
	ld.global.u32 	%r28, [%rd24+4];
	setp.eq.s32 	%p49, %r28, %r118;
	setp.lt.s32 	%p50, %r28, 0;
	or.pred  	%p51, %p49, %p50;
	setp.ge.s32 	%p52, %r28, %r114;
	or.pred  	%p53, %p52, %p51;
	@%p53 bra 	$L__BB3_27;
	mul.wide.u32 	%rd88, %r28, 4;
	add.s64 	%rd89, %rd4, %rd88;
	ld.global.u32 	%r132, [%rd89];
	setp.lt.s32 	%p54, %r132, 0;
	setp.ge.s32 	%p55, %r132, %r8;
	or.pred  	%p56, %p54, %p55;
	@%p56 bra 	$L__BB3_27;
	mov.b64 	%rd90, 1;
	shl.b64 	%rd91, %rd90, %r132;
	or.b64  	%rd247, %rd247, %rd91;
	st.global.u64 	[%rd14], %rd247;
$L__BB3_27:
	ld.global.u32 	%r30, [%rd24+8];
	setp.eq.s32 	%p57, %r30, %r118;
	setp.lt.s32 	%p58, %r30, 0;
	or.pred  	%p59, %p57, %p58;
	setp.ge.s32 	%p60, %r30, %r114;
	or.pred  	%p61, %p60, %p59;
	@%p61 bra 	$L__BB3_30;
	mul.wide.u32 	%rd92, %r30, 4;
	add.s64 	%rd93, %rd4, %rd92;
	ld.global.u32 	%r133, [%rd93];
	setp.lt.s32 	%p62, %r133, 0;
	setp.ge.s32 	%p63, %r133, %r8;
	or.pred  	%p64, %p62, %p63;
	@%p64 bra 	$L__BB3_30;
	mov.b64 	%rd94, 1;
	shl.b64 	%rd95, %rd94, %r133;
	or.b64  	%rd247, %rd247, %rd95;
	st.global.u64 	[%rd14], %rd247;
$L__BB3_30:
	ld.global.u32 	%r32, [%rd24+12];
	setp.eq.s32 	%p65, %r32, %r118;
	setp.lt.s32 	%p66, %r32, 0;
	or.pred  	%p67, %p65, %p66;
	setp.ge.s32 	%p68, %r32, %r114;
	or.pred  	%p69, %p68, %p67;
	@%p69 bra 	$L__BB3_33;
	mul.wide.u32 	%rd96, %r32, 4;
	add.s64 	%rd97, %rd4, %rd96;
	ld.global.u32 	%r134, [%rd97];
	setp.lt.s32 	%p70, %r134, 0;
	setp.ge.s32 	%p71, %r134, %r8;
	or.pred  	%p72, %p70, %p71;
	@%p72 bra 	$L__BB3_33;
	mov.b64 	%rd98, 1;
	shl.b64 	%rd99, %rd98, %r134;
	or.b64  	%rd247, %rd247, %rd99;
	st.global.u64 	[%rd14], %rd247;
$L__BB3_33:
	add.s32 	%r282, %r282, 4;
	setp.ne.s32 	%p73, %r282, %r13;
	@%p73 bra 	$L__BB3_21;
$L__BB3_34:
	add.s32 	%r281, %r281, 1;
	setp.eq.s32 	%p74, %r281, %r6;
	@%p74 bra 	$L__BB3_35;
	bra.uni 	$L__BB3_6;
$L__BB3_35:
	mov.b64 	%rd100, 1;
	shl.b64 	%rd13, %rd100, %r3;
	and.b32  	%r9, %r6, 15;
	sub.s32 	%r137, %r4, %r5;
	setp.gt.u32 	%p75, %r137, -16;
	mov.b32 	%r285, 0;
	mov.u32 	%r296, %r285;
	@%p75 bra 	$L__BB3_38;
	and.b32  	%r285, %r6, 2147483632;
	mov.b32 	%r297, 0;
	mov.u32 	%r296, %r297;
$L__BB3_37:
	.pragma "nounroll";
	mul.wide.u32 	%rd101, %r297, 8;
	add.s64 	%rd102, %rd10, %rd101;
	ld.global.u64 	%rd103, [%rd102];
	or.b64  	%rd104, %rd103, %rd13;
	popc.b64 	%r139, %rd104;
	add.s32 	%r140, %r296, %r139;
	ld.global.u64 	%rd105, [%rd102+8];
	or.b64  	%rd106, %rd105, %rd13;
	popc.b64 	%r141, %rd106;
	add.s32 	%r142, %r140, %r141;
	ld.global.u64 	%rd107, [%rd102+16];
	or.b64  	%rd108, %rd107, %rd13;
	popc.b64 	%r143, %rd108;
	add.s32 	%r144, %r142, %r143;
	ld.global.u64 	%rd109, [%rd102+24];
	or.b64  	%rd110, %rd109, %rd13;
	popc.b64 	%r145, %rd110;
	add.s32 	%r146, %r144, %r145;
	ld.global.u64 	%rd111, [%rd102+32];
	or.b64  	%rd112, %rd111, %rd13;
	popc.b64 	%r147, %rd112;
	add.s32 	%r148, %r146, %r147;
	ld.global.u64 	%rd113, [%rd102+40];
	or.b64  	%rd114, %rd113, %rd13;
	popc.b64 	%r149, %rd114;
	add.s32 	%r150, %r148, %r149;
	ld.global.u64 	%rd115, [%rd102+48];
	or.b64  	%rd116, %rd115, %rd13;
	popc.b64 	%r151, %rd116;
	add.s32 	%r152, %r150, %r151;
	ld.global.u64 	%rd117, [%rd102+56];
	or.b64  	%rd118, %rd117, %rd13;
	popc.b64 	%r153, %rd118;
	add.s32 	%r154, %r152, %r153;
	ld.global.u64 	%rd119, [%rd102+64];
	or.b64  	%rd120, %rd119, %rd13;
	popc.b64 	%r155, %rd120;
	add.s32 	%r156, %r154, %r155;
	ld.global.u64 	%rd121, [%rd102+72];
	or.b64  	%rd122, %rd121, %rd13;
	popc.b64 	%r157, %rd122;
	add.s32 	%r158, %r156, %r157;
	ld.global.u64 	%rd123, [%rd102+80];
	or.b64  	%rd124, %rd123, %rd13;
	popc.b64 	%r159, %rd124;
	add.s32 	%r160, %r158, %r159;
	ld.global.u64 	%rd125, [%rd102+88];
	or.b64  	%rd126, %rd125, %rd13;
	popc.b64 	%r161, %rd126;
	add.s32 	%r162, %r160, %r161;
	ld.global.u64 	%rd127, [%rd102+96];
	or.b64  	%rd128, %rd127, %rd13;
	popc.b64 	%r163, %rd128;
	add.s32 	%r164, %r162, %r163;
	ld.global.u64 	%rd129, [%rd102+104];
	or.b64  	%rd130, %rd129, %rd13;
	popc.b64 	%r165, %rd130;
	add.s32 	%r166, %r164, %r165;
	ld.global.u64 	%rd131, [%rd102+112];
	or.b64  	%rd132, %rd131, %rd13;
	popc.b64 	%r167, %rd132;
	add.s32 	%r168, %r166, %r167;
	ld.global.u64 	%rd133, [%rd102+120];
	or.b64  	%rd134, %rd133, %rd13;
	popc.b64 	%r169, %rd134;
	add.s32 	%r170, %r168, %r169;
	add.s32 	%r296, %r170, -16;
	add.s32 	%r297, %r297, 16;
	setp.eq.s32 	%p76, %r297, %r285;
	@%p76 bra 	$L__BB3_38;
	bra.uni 	$L__BB3_37;
$L__BB3_38:
	setp.eq.s32 	%p77, %r9, 0;
	@%p77 bra 	$L__BB3_47;
	and.b32  	%r39, %r6, 7;
	setp.lt.u32 	%p78, %r9, 8;
	@%p78 bra 	$L__BB3_41;
	mul.wide.u32 	%rd135, %r285, 8;
	add.s64 	%rd136, %rd10, %rd135;
	ld.global.u64 	%rd137, [%rd136];
	or.b64  	%rd138, %rd137, %rd13;
	popc.b64 	%r172, %rd138;
	add.s32 	%r173, %r296, %r172;
	ld.global.u64 	%rd139, [%rd136+8];
	or.b64  	%rd140, %rd139, %rd13;
	popc.b64 	%r174, %rd140;
	add.s32 	%r175, %r173, %r174;
	ld.global.u64 	%rd141, [%rd136+16];
	or.b64  	%rd142, %rd141, %rd13;
	popc.b64 	%r176, %rd142;
	add.s32 	%r177, %r175, %r176;
	ld.global.u64 	%rd143, [%rd136+24];
	or.b64  	%rd144, %rd143, %rd13;
	popc.b64 	%r178, %rd144;
	add.s32 	%r179, %r177, %r178;
	ld.global.u64 	%rd145, [%rd136+32];
	or.b64  	%rd146, %rd145, %rd13;
	popc.b64 	%r180, %rd146;
	add.s32 	%r181, %r179, %r180;
	ld.global.u64 	%rd147, [%rd136+40];
	or.b64  	%rd148, %rd147, %rd13;
	popc.b64 	%r182, %rd148;
	add.s32 	%r183, %r181, %r182;
	ld.global.u64 	%rd149, [%rd136+48];
	or.b64  	%rd150, %rd149, %rd13;
	popc.b64 	%r184, %rd150;
	add.s32 	%r185, %r183, %r184;
	ld.global.u64 	%rd151, [%rd136+56];
	or.b64  	%rd152, %rd151, %rd13;
	popc.b64 	%r186, %rd152;
	add.s32 	%r187, %r185, %r186;
	add.s32 	%r296, %r187, -8;
	add.s32 	%r285, %r285, 8;
$L__BB3_41:
	setp.eq.s32 	%p79, %r39, 0;
	@%p79 bra 	$L__BB3_47;
	and.b32  	%r45, %r6, 3;
	setp.lt.u32 	%p80, %r39, 4;
	@%p80 bra 	$L__BB3_44;
	mul.wide.u32 	%rd153, %r285, 8;
	add.s64 	%rd154, %rd10, %rd153;
	ld.global.u64 	%rd155, [%rd154];
	or.b64  	%rd156, %rd155, %rd13;
	popc.b64 	%r189, %rd156;
	add.s32 	%r190, %r296, %r189;
	ld.global.u64 	%rd157, [%rd154+8];
	or.b64  	%rd158, %rd157, %rd13;
	popc.b64 	%r191, %rd158;
	add.s32 	%r192, %r190, %r191;
	ld.global.u64 	%rd159, [%rd154+16];
	or.b64  	%rd160, %rd159, %rd13;
	popc.b64 	%r193, %rd160;
	add.s32 	%r194, %r192, %r193;
	ld.global.u64 	%rd161, [%rd154+24];
	or.b64  	%rd162, %rd161, %rd13;
	popc.b64 	%r195, %rd162;
	add.s32 	%r196, %r194, %r195;
	add.s32 	%r296, %r196, -4;
	add.s32 	%r285, %r285, 4;
$L__BB3_44:
	setp.eq.s32 	%p81, %r45, 0;
	@%p81 bra 	$L__BB3_47;
	mov.b32 	%r295, 0;
$L__BB3_46:
	.pragma "nounroll";
	mul.wide.u32 	%rd163, %r285, 8;
	add.s64 	%rd164, %rd10, %rd163;
	ld.global.u64 	%rd165, [%rd164];
	or.b64  	%rd166, %rd165, %rd13;
	popc.b64 	%r198, %rd166;
	add.s32 	%r199, %r296, %r198;
	add.s32 	%r296, %r199, -1;
	add.s32 	%r285, %r285, 1;
	add.s32 	%r295, %r295, 1;
	setp.ne.s32 	%p82, %r295, %r45;
	@%p82 bra 	$L__BB3_46;
$L__BB3_47:
	setp.lt.s32 	%p83, %r107, 1;
	mov.b32 	%r301, 0;
	mov.u32 	%r300, %r3;
	@%p83 bra 	$L__BB3_69;
	add.s32 	%r58, %r111, %r118;
	setp.lt.s32 	%p84, %r109, 50000;
	selp.b32 	%r59, 2, 4, %p84;
	and.b32  	%r60, %r6, 15;
	add.s32 	%r61, %r60, -1;
	and.b32  	%r62, %r6, 7;
	add.s32 	%r63, %r62, -1;
	sub.s32 	%r64, %r4, %r5;
	and.b32  	%r65, %r6, 2147483632;
	and.b32  	%r66, %r6, 3;
	neg.s32 	%r67, %r65;
	mul.wide.s32 	%rd167, %r7, 8;
	add.s64 	%rd168, %rd167, %rd2;
	add.s64 	%rd33, %rd168, 64;
	mov.b32 	%r299, 0;
	mov.u32 	%r300, %r3;
	mov.u32 	%r301, %r299;
$L__BB3_49:
	add.s32 	%r202, %r58, %r299;
	rem.s32 	%r75, %r202, %r107;
	setp.eq.s32 	%p85, %r75, %r3;
	or.b32  	%r203, %r75, %r107;
	setp.lt.s32 	%p86, %r203, 0;
	or.pred  	%p87, %p85, %p86;
	@%p87 bra 	$L__BB3_68;
	mul.wide.s32 	%rd169, %r75, 4;
	add.s64 	%rd170, %rd3, %rd169;
	ld.global.u32 	%r76, [%rd170];
	setp.ge.s32 	%p88, %r76, %r108;
	@%p88 bra 	$L__BB3_68;
	setp.lt.s32 	%p89, %r6, 1;
	mov.b32 	%r313, 0;
	@%p89 bra 	$L__BB3_65;
	setp.gt.u32 	%p90, %r64, -16;
	mov.b64 	%rd171, 1;
	shl.b64 	%rd34, %rd171, %r75;
	mov.b32 	%r308, 0;
	mov.u32 	%r313, %r308;
	@%p90 bra 	$L__BB3_55;
	mov.b32 	%r313, 0;
	mov.u64 	%rd250, %rd33;
	mov.u32 	%r302, %r67;
$L__BB3_54:
	.pragma "nounroll";
	ld.global.u64 	%rd172, [%rd250+-64];
	or.b64  	%rd173, %rd172, %rd34;
	popc.b64 	%r208, %rd173;
	add.s32 	%r209, %r313, %r208;
	ld.global.u64 	%rd174, [%rd250+-56];
	or.b64  	%rd175, %rd174, %rd34;
	popc.b64 	%r210, %rd175;
	add.s32 	%r211, %r209, %r210;
	ld.global.u64 	%rd176, [%rd250+-48];
	or.b64  	%rd177, %rd176, %rd34;
	popc.b64 	%r212, %rd177;
	add.s32 	%r213, %r211, %r212;
	ld.global.u64 	%rd178, [%rd250+-40];
	or.b64  	%rd179, %rd178, %rd34;
	popc.b64 	%r214, %rd179;
	add.s32 	%r215, %r213, %r214;
	ld.global.u64 	%rd180, [%rd250+-32];
	or.b64  	%rd181, %rd180, %rd34;
	popc.b64 	%r216, %rd181;
	add.s32 	%r217, %r215, %r216;
	ld.global.u64 	%rd182, [%rd250+-24];
	or.b64  	%rd183, %rd182, %rd34;
	popc.b64 	%r218, %rd183;
	add.s32 	%r219, %r217, %r218;
	ld.global.u64 	%rd184, [%rd250+-16];
	or.b64  	%rd185, %rd184, %rd34;
	popc.b64 	%r220, %rd185;
	add.s32 	%r221, %r219, %r220;
	ld.global.u64 	%rd186, [%rd250+-8];
	or.b64  	%rd187, %rd186, %rd34;
	popc.b64 	%r222, %rd187;
	add.s32 	%r223, %r221, %r222;
	ld.global.u64 	%rd188, [%rd250];
	or.b64  	%rd189, %rd188, %rd34;
	popc.b64 	%r224, %rd189;
	add.s32 	%r225, %r223, %r224;
	ld.global.u64 	%rd190, [%rd250+8];
	or.b64  	%rd191, %rd190, %rd34;
	popc.b64 	%r226, %rd191;
	add.s32 	%r227, %r225, %r226;
	ld.global.u64 	%rd192, [%rd250+16];
	or.b64  	%rd193, %rd192, %rd34;
	popc.b64 	%r228, %rd193;
	add.s32 	%r229, %r227, %r228;
	ld.global.u64 	%rd194, [%rd250+24];
	or.b64  	%rd195, %rd194, %rd34;
	popc.b64 	%r230, %rd195;
	add.s32 	%r231, %r229, %r230;
	ld.global.u64 	%rd196, [%rd250+32];
	or.b64  	%rd197, %rd196, %rd34;
	popc.b64 	%r232, %rd197;
	add.s32 	%r233, %r231, %r232;
	ld.global.u64 	%rd198, [%rd250+40];
	or.b64  	%rd199, %rd198, %rd34;
	popc.b64 	%r234, %rd199;
	add.s32 	%r235, %r233, %r234;
	ld.global.u64 	%rd200, [%rd250+48];
	or.b64  	%rd201, %rd200, %rd34;
	popc.b64 	%r236, %rd201;
	add.s32 	%r237, %r235, %r236;
	ld.global.u64 	%rd202, [%rd250+56];
	or.b64  	%rd203, %rd202, %rd34;
	popc.b64 	%r238, %rd203;
	add.s32 	%r239, %r237, %r238;
	add.s32 	%r313, %r239, -16;
	add.s32 	%r302, %r302, 16;
	add.s64 	%rd250, %rd250, 128;
	setp.ne.s32 	%p91, %r302, 0;
	mov.u32 	%r308, %r65;
	@%p91 bra 	$L__BB3_54;
$L__BB3_55:
	setp.eq.s32 	%p92, %r60, 0;
	@%p92 bra 	$L__BB3_65;
	setp.lt.u32 	%p93, %r61, 7;
	@%p93 bra 	$L__BB3_58;
	mul.wide.u32 	%rd204, %r308, 8;
	add.s64 	%rd205, %rd10, %rd204;
	ld.global.u64 	%rd206, [%rd205];
	or.b64  	%rd207, %rd206, %rd34;
	popc.b64 	%r241, %rd207;
	add.s32 	%r242, %r313, %r241;
	ld.global.u64 	%rd208, [%rd205+8];
	or.b64  	%rd209, %rd208, %rd34;
	popc.b64 	%r243, %rd209;
	add.s32 	%r244, %r242, %r243;
	ld.global.u64 	%rd210, [%rd205+16];
	or.b64  	%rd211, %rd210, %rd34;
	popc.b64 	%r245, %rd211;
	add.s32 	%r246, %r244, %r245;
	ld.global.u64 	%rd212, [%rd205+24];
	or.b64  	%rd213, %rd212, %rd34;
	popc.b64 	%r247, %rd213;
	add.s32 	%r248, %r246, %r247;
	ld.global.u64 	%rd214, [%rd205+32];
	or.b64  	%rd215, %rd214, %rd34;
	popc.b64 	%r249, %rd215;
	add.s32 	%r250, %r248, %r249;
	ld.global.u64 	%rd216, [%rd205+40];
	or.b64  	%rd217, %rd216, %rd34;
	popc.b64 	%r251, %rd217;
	add.s32 	%r252, %r250, %r251;
	ld.global.u64 	%rd218, [%rd205+48];
	or.b64  	%rd219, %rd218, %rd34;
	popc.b64 	%r253, %rd219;
	add.s32 	%r254, %r252, %r253;
	ld.global.u64 	%rd220, [%rd205+56];
	or.b64  	%rd221, %rd220, %rd34;
	popc.b64 	%r255, %rd221;
	add.s32 	%r256, %r254, %r255;
	add.s32 	%r313, %r256, -8;
	add.s32 	%r308, %r308, 8;
$L__BB3_58:
	setp.eq.s32 	%p94, %r62, 0;
	@%p94 bra 	$L__BB3_65;
	setp.lt.u32 	%p95, %r63, 3;
	@%p95 bra 	$L__BB3_61;
	mul.wide.u32 	%rd222, %r308, 8;
	add.s64 	%rd223, %rd10, %rd222;
	ld.global.u64 	%rd224, [%rd223];
	or.b64  	%rd225, %rd224, %rd34;
	popc.b64 	%r258, %rd225;
	add.s32 	%r259, %r313, %r258;
	ld.global.u64 	%rd226, [%rd223+8];
	or.b64  	%rd227, %rd226, %rd34;
	popc.b64 	%r260, %rd227;
	add.s32 	%r261, %r259, %r260;
	ld.global.u64 	%rd228, [%rd223+16];
	or.b64  	%rd229, %rd228, %rd34;
	popc.b64 	%r262, %rd229;
	add.s32 	%r263, %r261, %r262;
	ld.global.u64 	%rd230, [%rd223+24];
	or.b64  	%rd231, %rd230, %rd34;
	popc.b64 	%r264, %rd231;
	add.s32 	%r265, %r263, %r264;
	add.s32 	%r313, %r265, -4;
	add.s32 	%r308, %r308, 4;
$L__BB3_61:
	setp.eq.s32 	%p96, %r66, 0;
	@%p96 bra 	$L__BB3_65;
	setp.eq.s32 	%p97, %r66, 1;
	mul.wide.u32 	%rd232, %r308, 8;
	add.s64 	%rd37, %rd10, %rd232;
	ld.global.u64 	%rd233, [%rd37];
	or.b64  	%rd234, %rd233, %rd34;
	popc.b64 	%r266, %rd234;
	add.s32 	%r267, %r313, %r266;
	add.s32 	%r313, %r267, -1;
	@%p97 bra 	$L__BB3_65;
	setp.eq.s32 	%p98, %r66, 2;
	ld.global.u64 	%rd235, [%rd37+8];
	or.b64  	%rd236, %rd235, %rd34;
	popc.b64 	%r268, %rd236;
	add.s32 	%r269, %r313, %r268;
	add.s32 	%r313, %r269, -1;
	@%p98 bra 	$L__BB3_65;
	ld.global.u64 	%rd237, [%rd37+16];
	or.b64  	%rd238, %rd237, %rd34;
	popc.b64 	%r270, %rd238;
	add.s32 	%r271, %r313, %r270;
	add.s32 	%r313, %r271, -1;
$L__BB3_65:
	sub.s32 	%r272, %r296, %r313;
	ld.global.u32 	%r273, [%rd9];
	add.s32 	%r274, %r76, 2;
	setp.gt.s32 	%p100, %r273, %r274;
	selp.b32 	%r275, %r59, 0, %p100;
	add.s32 	%r98, %r275, %r272;
	setp.gt.s32 	%p101, %r98, %r301;
	mov.pred 	%p108, -1;
	@%p101 bra 	$L__BB3_67;
	setp.eq.s32 	%p102, %r98, %r301;
	setp.lt.s32 	%p103, %r75, %r300;
	and.pred  	%p108, %p102, %p103;
$L__BB3_67:
	selp.b32 	%r301, %r98, %r301, %p108;
	selp.b32 	%r300, %r75, %r300, %p108;
$L__BB3_68:
	add.s32 	%r299, %r299, 1;
	setp.ne.s32 	%p104, %r299, %r107;
	@%p104 bra 	$L__BB3_49;
$L__BB3_69:
	setp.lt.s32 	%p105, %r301, 1;
	setp.eq.s32 	%p106, %r300, %r3;
	or.pred  	%p107, %p105, %p106;
	@%p107 bra 	$L__BB3_71;
	ld.param.u64 	%rd240, [compute_refinement_moves_batched_param_17];
	st.global.u32 	[%rd5], %r300;
	st.global.u32 	[%rd6], %r301;
	shl.b32 	%r276, %r301, 16;
	rem.s32 	%r277, %r118, %r107;
	sub.s32 	%r278, %r107, %r277;
	add.s32 	%r279, %r276, %r278;
	st.global.u32 	[%rd7], %r279;
	cvta.to.global.u64 	%rd239, %rd240;
	atom.global.add.u32 	%r280, [%rd239], 1;
$L__BB3_71:
	ret;

}
	// .globl	execute_refinement_moves
.visible .entry execute_refinement_moves(
	.param .u32 execute_refinement_moves_param_0,
	.param .u64 .ptr .align 1 execute_refinement_moves_param_1,
	.param .u64 .ptr .align 1 execute_refinement_moves_param_2,
	.param .u32 execute_refinement_moves_param_3,
	.param .u64 .ptr .align 1 execute_refinement_moves_param_4,
	.param .u64 .ptr .align 1 execute_refinement_moves_param_5,
	.param .u64 .ptr .align 1 execute_refinement_moves_param_6
)
{
	.reg .pred 	%p<28>;
	.reg .b32 	%r<84>;
	.reg .b64 	%rd<58>;

	ld.param.u32 	%r25, [execute_refinement_moves_param_0];
	ld.param.u64 	%rd33, [execute_refinement_moves_param_1];
	ld.param.u64 	%rd34, [execute_refinement_moves_param_2];
	ld.param.u32 	%r26, [execute_refinement_moves_param_3];
	ld.param.u64 	%rd35, [execute_refinement_moves_param_4];
	ld.param.u64 	%rd36, [execute_refinement_moves_param_5];
	ld.param.u64 	%rd37, [execute_refinement_moves_param_6];
	cvta.to.global.u64 	%rd1, %rd37;
	cvta.to.global.u64 	%rd2, %rd36;
	cvta.to.global.u64 	%rd3, %rd35;
	cvta.to.global.u64 	%rd4, %rd34;
	cvta.to.global.u64 	%rd5, %rd33;
	mov.u32 	%r27, %ctaid.x;
	mov.u32 	%r28, %tid.x;
	or.b32  	%r29, %r27, %r28;
	setp.ne.s32 	%p1, %r29, 0;
	setp.lt.s32 	%p2, %r25, 1;
	or.pred  	%p3, %p1, %p2;
	@%p3 bra 	$L__BB4_32;
	and.b32  	%r1, %r25, 3;
	setp.lt.u32 	%p4, %r25, 4;
	mov.b32 	%r82, 0;
	@%p4 bra 	$L__BB4_24;
	and.b32  	%r82, %r25, 2147483644;
	neg.s32 	%r81, %r82;
	add.s64 	%rd55, %rd5, 8;
	add.s64 	%rd54, %rd4, 8;
$L__BB4_3:
	ld.global.u32 	%r5, [%rd55+-8];
	ld.global.u32 	%r31, [%rd54+-8];
	or.b32  	%r32, %r5, %r31;
	setp.lt.s32 	%p5, %r32, 0;
	@%p5 bra 	$L__BB4_8;
	mul.wide.u32 	%rd38, %r5, 4;
	add.s64 	%rd10, %rd3, %rd38;
	ld.global.u32 	%r7, [%rd10];
	setp.lt.s32 	%p6, %r7, 0;
	@%p6 bra 	$L__BB4_8;
	mul.wide.u32 	%rd39, %r31, 4;
	add.s64 	%rd11, %rd2, %rd39;
	ld.global.u32 	%r33, [%rd11];
	setp.ge.s32 	%p7, %r33, %r26;
	@%p7 bra 	$L__BB4_8;
	mul.wide.u32 	%rd40, %r7, 4;
	add.s64 	%rd12, %rd2, %rd40;
	ld.global.u32 	%r34, [%rd12];
	setp.lt.s32 	%p8, %r34, 2;
	@%p8 bra 	$L__BB4_8;
	st.global.u32 	[%rd10], %r31;
	ld.global.u32 	%r35, [%rd12];
	add.s32 	%r36, %r35, -1;
	st.global.u32 	[%rd12], %r36;
	ld.global.u32 	%r37, [%rd11];
	add.s32 	%r38, %r37, 1;
	st.global.u32 	[%rd11], %r38;
	ld.global.u32 	%r39, [%rd1];
	add.s32 	%r40, %r39, 1;
	st.global.u32 	[%rd1], %r40;
$L__BB4_8:
	ld.global.u32 	%r8, [%rd55+-4];
	ld.global.u32 	%r41, [%rd54+-4];
	or.b32  	%r42, %r8, %r41;
	setp.lt.s32 	%p9, %r42, 0;
	@%p9 bra 	$L__BB4_13;
	mul.wide.u32 	%rd41, %r8, 4;
	add.s64 	%rd13, %rd3, %rd41;
	ld.global.u32 	%r10, [%rd13];
	setp.lt.s32 	%p10, %r10, 0;
	@%p10 bra 	$L__BB4_13;
	mul.wide.u32 	%rd42, %r41, 4;
	add.s64 	%rd14, %rd2, %rd42;
	ld.global.u32 	%r43, [%rd14];
	setp.ge.s32 	%p11, %r43, %r26;
	@%p11 bra 	$L__BB4_13;
	mul.wide.u32 	%rd43, %r10, 4;
	add.s64 	%rd15, %rd2, %rd43;
	ld.global.u32 	%r44, [%rd15];
	setp.lt.s32 	%p12, %r44, 2;
	@%p12 bra 	$L__BB4_13;
	st.global.u32 	[%rd13], %r41;
	ld.global.u32 	%r45, [%rd15];
	add.s32 	%r46, %r45, -1;
	st.global.u32 	[%rd15], %r46;
	ld.global.u32 	%r47, [%rd14];
	add.s32 	%r48, %r47, 1;
	st.global.u32 	[%rd14], %r48;
	ld.global.u32 	%r49, [%rd1];
	add.s32 	%r50, %r49, 1;
	st.global.u32 	[%rd1], %r50;
$L__BB4_13:
	ld.global.u32 	%r11, [%rd55];
	ld.global.u32 	%r51, [%rd54];
	or.b32  	%r52, %r11, %r51;
	setp.lt.s32 	%p13, %r52, 0;
	@%p13 bra 	$L__BB4_18;
	mul.wide.u32 	%rd44, %r11, 4;
	add.s64 	%rd16, %rd3, %rd44;
	ld.global.u32 	%r13, [%rd16];
	setp.lt.s32 	%p14, %r13, 0;
	@%p14 bra 	$L__BB4_18;
	mul.wide.u32 	%rd45, %r51, 4;
	add.s64 	%rd17, %rd2, %rd45;
	ld.global.u32 	%r53, [%rd17];
	setp.ge.s32 	%p15, %r53, %r26;
	@%p15 bra 	$L__BB4_18;
	mul.wide.u32 	%rd46, %r13, 4;
	add.s64 	%rd18, %rd2, %rd46;
	ld.global.u32 	%r54, [%rd18];
	setp.lt.s32 	%p16, %r54, 2;
	@%p16 bra 	$L__BB4_18;
	st.global.u32 	[%rd16], %r51;
	ld.global.u32 	%r55, [%rd18];
	add.s32 	%r56, %r55, -1;
	st.global.u32 	[%rd18], %r56;
	ld.global.u32 	%r57, [%rd17];
	add.s32 	%r58, %r57, 1;
	st.global.u32 	[%rd17], %r58;
	ld.global.u32 	%r59, [%rd1];
	add.s32 	%r60, %r59, 1;
	st.global.u32 	[%rd1], %r60;
$L__BB4_18:
	ld.global.u32 	%r14, [%rd55+4];
	ld.global.u32 	%r61, [%rd54+4];
	or.b32  	%r62, %r14, %r61;
	setp.lt.s32 	%p17, %r62, 0;
	@%p17 bra 	$L__BB4_23;
	mul.wide.u32 	%rd47, %r14, 4;
	add.s64 	%rd19, %rd3, %rd47;
	ld.global.u32 	%r16, [%rd19];
	setp.lt.s32 	%p18, %r16, 0;
	@%p18 bra 	$L__BB4_23;
	mul.wide.u32 	%rd48, %r61, 4;
	add.s64 	%rd20, %rd2, %rd48;
	ld.global.u32 	%r63, [%rd20];
	setp.ge.s32 	%p19, %r63, %r26;
	@%p19 bra 	$L__BB4_23;
	mul.wide.u32 	%rd49, %r16, 4;
	add.s64 	%rd21, %rd2, %rd49;
	ld.global.u32 	%r64, [%rd21];
	setp.lt.s32 	%p20, %r64, 2;
	@%p20 bra 	$L__BB4_23;
	st.global.u32 	[%rd19], %r61;
	ld.global.u32 	%r65, [%rd21];
	add.s32 	%r66, %r65, -1;
	st.global.u32 	[%rd21], %r66;
	ld.global.u32 	%r67, [%rd20];
	add.s32 	%r68, %r67, 1;
	st.global.u32 	[%rd20], %r68;
	ld.global.u32 	%r69, [%rd1];
	add.s32 	%r70, %r69, 1;
	st.global.u32 	[%rd1], %r70;
$L__BB4_23:
	add.s32 	%r81, %r81, 4;
	add.s64 	%rd55, %rd55, 16;
	add.s64 	%rd54, %rd54, 16;
	setp.ne.s32 	%p21, %r81, 0;
	@%p21 bra 	$L__BB4_3;
$L__BB4_24:
	setp.eq.s32 	%p22, %r1, 0;
	@%p22 bra 	$L__BB4_32;
	mul.wide.u32 	%rd50, %r82, 4;
	add.s64 	%rd57, %rd4, %rd50;
	add.s64 	%rd56, %rd5, %rd50;
	neg.s32 	%r83, %r1;
$L__BB4_26:
	.pragma "nounroll";
	ld.global.u32 	%r21, [%rd56];
	ld.global.u32 	%r71, [%rd57];
	or.b32  	%r72, %r21, %r71;
	setp.lt.s32 	%p23, %r72, 0;
	@%p23 bra 	$L__BB4_31;
	mul.wide.u32 	%rd51, %r21, 4;
	add.s64 	%rd28, %rd3, %rd51;
	ld.global.u32 	%r23, [%rd28];
	setp.lt.s32 	%p24, %r23, 0;
	@%p24 bra 	$L__BB4_31;
	mul.wide.u32 	%rd52, %r71, 4;
	add.s64 	%rd29, %rd2, %rd52;
	ld.global.u32 	%r73, [%rd29];
	setp.ge.s32 	%p25, %r73, %r26;
	@%p25 bra 	$L__BB4_31;
	mul.wide.u32 	%rd53, %r23, 4;
	add.s64 	%rd30, %rd2, %rd53;
	ld.global.u32 	%r74, [%rd30];
	setp.lt.s32 	%p26, %r74, 2;
	@%p26 bra 	$L__BB4_31;
	st.global.u32 	[%rd28], %r71;
	ld.global.u32 	%r75, [%rd30];
	add.s32 	%r76, %r75, -1;
	st.global.u32 	[%rd30], %r76;
	ld.global.u32 	%r77, [%rd29];
	add.s32 	%r78, %r77, 1;
	st.global.u32 	[%rd29], %r78;
	ld.global.u32 	%r79, [%rd1];
	add.s32 	%r80, %r79, 1;
	st.global.u32 	[%rd1], %r80;
$L__BB4_31:
	add.s64 	%rd57, %rd57, 4;
	add.s64 	%rd56, %rd56, 4;
	add.s32 	%r83, %r83, 1;
	setp.ne.s32 	%p27, %r83, 0;
	@%p27 bra 	$L__BB4_26;
$L__BB4_32:
	ret;

}
	// .globl	balance_final
.visible .entry balance_final(
	.param .u32 balance_final_param_0,
	.param .u32 balance_final_param_1,
	.param .u32 balance_final_param_2,
	.param .u32 balance_final_param_3,
	.param .u64 .ptr .align 1 balance_final_param_4,
	.param .u64 .ptr .align 1 balance_final_param_5
)
{
	.reg .pred 	%p<33>;
	.reg .b32 	%r<53>;
	.reg .b64 	%rd<18>;

	ld.param.u32 	%r19, [balance_final_param_0];
	ld.param.u32 	%r20, [balance_final_param_1];
	ld.param.u32 	%r21, [balance_final_param_2];
	ld.param.u32 	%r22, [balance_final_param_3];
	ld.param.u64 	%rd10, [balance_final_param_4];
	ld.param.u64 	%rd11, [balance_final_param_5];
	cvta.to.global.u64 	%rd1, %rd10;
	cvta.to.global.u64 	%rd2, %rd11;
	mov.u32 	%r23, %ctaid.x;
	mov.u32 	%r24, %tid.x;
	or.b32  	%r25, %r23, %r24;
	setp.ne.s32 	%p3, %r25, 0;
	@%p3 bra 	$L__BB5_28;
	min.s32 	%r26, %r20, %r19;
	setp.lt.s32 	%p4, %r26, 1;
	@%p4 bra 	$L__BB5_28;
	mov.b32 	%r44, 0;
$L__BB5_3:
	mul.wide.u32 	%rd12, %r44, 4;
	add.s64 	%rd3, %rd2, %rd12;
	ld.global.u32 	%r46, [%rd3];
$L__BB5_4:
	setp.ge.s32 	%p5, %r46, %r21;
	@%p5 bra 	$L__BB5_14;
	mov.b32 	%r47, 0;
$L__BB5_6:
	setp.eq.s32 	%p7, %r47, %r44;
	mov.pred 	%p31, -1;
	@%p7 bra 	$L__BB5_12;
	mul.wide.u32 	%rd13, %r47, 4;
	add.s64 	%rd4, %rd2, %rd13;
	ld.global.u32 	%r29, [%rd4];
	setp.le.s32 	%p9, %r29, %r21;
	@%p9 bra 	$L__BB5_12;
	mov.b32 	%r48, 0;
$L__BB5_9:
	mul.wide.u32 	%rd14, %r48, 4;
	add.s64 	%rd5, %rd1, %rd14;
	ld.global.u32 	%r31, [%rd5];
	setp.eq.s32 	%p10, %r31, %r47;
	@%p10 bra 	$L__BB5_11;
	add.s32 	%r48, %r48, 1;
	setp.eq.s32 	%p12, %r48, %r19;
	@%p12 bra 	$L__BB5_12;
	bra.uni 	$L__BB5_9;
$L__BB5_11:
	st.global.u32 	[%rd5], %r44;
	ld.global.u32 	%r32, [%rd4];
	add.s32 	%r33, %r32, -1;
	st.global.u32 	[%rd4], %r33;
	ld.global.u32 	%r34, [%rd3];
	add.s32 	%r46, %r34, 1;
	st.global.u32 	[%rd3], %r46;
	mov.pred 	%p31, 0;
$L__BB5_12:
	add.s32 	%r47, %r47, 1;
	setp.lt.s32 	%p14, %r47, %r20;
	and.pred  	%p15, %p31, %p14;
	@%p15 bra 	$L__BB5_6;
	not.pred 	%p16, %p31;
	@%p16 bra 	$L__BB5_4;
$L__BB5_14:
	add.s32 	%r44, %r44, 1;
	setp.ne.s32 	%p17, %r44, %r20;
	@%p17 bra 	$L__BB5_3;
	neg.s32 	%r12, %r19;
	mov.b32 	%r50, 0;
$L__BB5_16:
	mul.wide.u32 	%rd15, %r50, 4;
	add.s64 	%rd6, %rd2, %rd15;
$L__BB5_17:
	ld.global.u32 	%r36, [%rd6];
	setp.le.s32 	%p18, %r36, %r22;
	@%p18 bra 	$L__BB5_27;
	mov.b32 	%r51, 0;
$L__BB5_19:
	setp.eq.s32 	%p20, %r51, %r50;
	mov.pred 	%p32, -1;
	@%p20 bra 	$L__BB5_25;
	mul.wide.u32 	%rd16, %r51, 4;
	add.s64 	%rd7, %rd2, %rd16;
	ld.global.u32 	%r38, [%rd7];
	setp.ge.s32 	%p22, %r38, %r22;
	@%p22 bra 	$L__BB5_25;
	mov.u64 	%rd17, %rd1;
	mov.u32 	%r52, %r12;
$L__BB5_22:
	ld.global.u32 	%r39, [%rd17];
	setp.eq.s32 	%p23, %r39, %r50;
	@%p23 bra 	$L__BB5_24;
	add.s32 	%r52, %r52, 1;
	setp.eq.s32 	%p25, %r52, 0;
	add.s64 	%rd17, %rd17, 4;
	@%p25 bra 	$L__BB5_25;
	bra.uni 	$L__BB5_22;
$L__BB5_24:
	st.global.u32 	[%rd17], %r51;
	ld.global.u32 	%r40, [%rd6];
	add.s32 	%r41, %r40, -1;
	st.global.u32 	[%rd6], %r41;
	ld.global.u32 	%r42, [%rd7];
	add.s32 	%r43, %r42, 1;
	st.global.u32 	[%rd7], %r43;
	mov.pred 	%p32, 0;
$L__BB5_25:
	add.s32 	%r51, %r51, 1;
	setp.lt.s32 	%p27, %r51, %r20;
	and.pred  	%p28, %p32, %p27;
	@%p28 bra 	$L__BB5_19;
	not.pred 	%p29, %p32;
	@%p29 bra 	$L__BB5_17;
$L__BB5_27:
	add.s32 	%r50, %r50, 1;
	setp.ne.s32 	%p30, %r50, %r20;
	@%p30 bra 	$L__BB5_16;
$L__BB5_28:
	ret;

}


// ===== COMPILED SASS (sm_100) =====

	.target	sm_100

	.elftype	@"ET_EXEC"


//--------------------- .note.nv.tkinfo           --------------------------
	.section	.note.nv.tkinfo,"",@"SHT_NOTE"
	.sectionflags	@"SHF_NOTE_NV_TKINFO"
	.tkinfo
        /*0018*/ 	.word	0x00000002
        /*0030*/ 	.string	""
        /*0030*/ 	.string	"ptxas"
        /*0030*/ 	.string	"Cuda compilation tools, release 13.0, V13.0.88"
        /*0030*/ 	.string	"Build cuda_13.0.r13.0/compiler.36424714_0"
        /*0030*/ 	.string	"-arch sm_100 -m 64 "



//--------------------- .note.nv.cuinfo           --------------------------
	.section	.note.nv.cuinfo,"",@"SHT_NOTE"
	.sectionflags	@"SHF_NOTE_NV_CUINFO"
        /*0018*/ 	.short	0x0002
        /*001a*/ 	.short	0x0064
        /*001c*/ 	.short	0x0082
	.zero		2


//--------------------- .nv.info                  --------------------------
	.section	.nv.info,"",@"SHT_CUDA_INFO"
	.align	4


	//----- nvinfo : EIATTR_REGCOUNT
	.align		4
        /*0000*/ 	.byte	0x04, 0x2f
        /*0002*/ 	.short	(.L_1 - .L_0)
	.align		4
.L_0:
        /*0004*/ 	.word	index@(hyperedge_clustering)
        /*0008*/ 	.word	0x0000000c


	//----- nvinfo : EIATTR_FRAME_SIZE
	.align		4
.L_1:
        /*000c*/ 	.byte	0x04, 0x11
        /*000e*/ 	.short	(.L_3 - .L_2)
	.align		4
.L_2:
        /*0010*/ 	.word	index@(hyperedge_clustering)
        /*0014*/ 	.word	0x00000000


	//----- nvinfo : EIATTR_REGCOUNT
	.align		4
.L_3:
        /*0018*/ 	.byte	0x04, 0x2f
        /*001a*/ 	.short	(.L_5 - .L_4)
	.align		4
.L_4:
        /*001c*/ 	.word	index@(compute_node_preferences)
        /*0020*/ 	.word	0x0000001c


	//----- nvinfo : EIATTR_FRAME_SIZE
	.align		4
.L_5:
        /*0024*/ 	.byte	0x04, 0x11
        /*0026*/ 	.short	(.L_7 - .L_6)
	.align		4
.L_6:
        /*0028*/ 	.word	index@(compute_node_preferences)
        /*002c*/ 	.word	0x00000400


	//----- nvinfo : EIATTR_REGCOUNT
	.align		4
.L_7:
        /*0030*/ 	.byte	0x04, 0x2f
        /*0032*/ 	.short	(.L_9 - .L_8)
	.align		4
.L_8:
        /*0034*/ 	.word	index@(execute_node_assignments)
        /*0038*/ 	.word	0x00000018


	//----- nvinfo : EIATTR_FRAME_SIZE
	.align		4
.L_9:
        /*003c*/ 	.byte	0x04, 0x11
        /*003e*/ 	.short	(.L_11 - .L_10)
	.align		4
.L_10:
        /*0040*/ 	.word	index@(execute_node_assignments)
        /*0044*/ 	.word	0x00000000


	//----- nvinfo : EIATTR_REGCOUNT
	.align		4
.L_11:
        /*0048*/ 	.byte	0x04, 0x2f
        /*004a*/ 	.short	(.L_13 - .L_12)
	.align		4
.L_12:
        /*004c*/ 	.word	index@(compute_refinement_moves_batched)
        /*0050*/ 	.word	0x00000028


	//----- nvinfo : EIATTR_FRAME_SIZE
	.align		4
.L_13:
        /*0054*/ 	.byte	0x04, 0x11
        /*0056*/ 	.short	(.L_15 - .L_14)
	.align		4
.L_14:
        /*0058*/ 	.word	index@(compute_refinement_moves_batched)
        /*005c*/ 	.word	0x00000000


	//----- nvinfo : EIATTR_REGCOUNT
	.align		4
.L_15:
        /*0060*/ 	.byte	0x04, 0x2f
        /*0062*/ 	.short	(.L_17 - .L_16)
	.align		4
.L_16:
        /*0064*/ 	.word	index@(execute_refinement_moves)
        /*0068*/ 	.word	0x0000001e


	//----- nvinfo : EIATTR_FRAME_SIZE
	.align		4
.L_17:
        /*006c*/ 	.byte	0x04, 0x11
        /*006e*/ 	.short	(.L_19 - .L_18)
	.align		4
.L_18:
        /*0070*/ 	.word	index@(execute_refinement_moves)
        /*0074*/ 	.word	0x00000000


	//----- nvinfo : EIATTR_REGCOUNT
	.align		4
.L_19:
        /*0078*/ 	.byte	0x04, 0x2f
        /*007a*/ 	.short	(.L_21 - .L_20)
	.align		4
.L_20:
        /*007c*/ 	.word	index@(balance_final)
        /*0080*/ 	.word	0x00000014


	//----- nvinfo : EIATTR_FRAME_SIZE
	.align		4
.L_21:
        /*0084*/ 	.byte	0x04, 0x11
        /*0086*/ 	.short	(.L_23 - .L_22)
	.align		4
.L_22:
        /*0088*/ 	.word	index@(balance_final)
        /*008c*/ 	.word	0x00000000


	//----- nvinfo : EIATTR_MIN_STACK_SIZE
	.align		4
.L_23:
        /*0090*/ 	.byte	0x04, 0x12
        /*0092*/ 	.short	(.L_25 - .L_24)
	.align		4
.L_24:
        /*0094*/ 	.word	index@(balance_final)
        /*0098*/ 	.word	0x00000000


	//----- nvinfo : EIATTR_MIN_STACK_SIZE
	.align		4
.L_25:
        /*009c*/ 	.byte	0x04, 0x12
        /*009e*/ 	.short	(.L_27 - .L_26)
	.align		4
.L_26:
        /*00a0*/ 	.word	index@(execute_refinement_moves)
        /*00a4*/ 	.word	0x00000000


	//----- nvinfo : EIATTR_MIN_STACK_SIZE
	.align		4
.L_27:
        /*00a8*/ 	.byte	0x04, 0x12
        /*00aa*/ 	.short	(.L_29 - .L_28)
	.align		4
.L_28:
        /*00ac*/ 	.word	index@(compute_refinement_moves_batched)
        /*00b0*/ 	.word	0x00000000


	//----- nvinfo : EIATTR_MIN_STACK_SIZE
	.align		4
.L_29:
        /*00b4*/ 	.byte	0x04, 0x12
        /*00b6*/ 	.short	(.L_31 - .L_30)
	.align		4
.L_30:
        /*00b8*/ 	.word	index@(execute_node_assignments)
        /*00bc*/ 	.word	0x00000000


	//----- nvinfo : EIATTR_MIN_STACK_SIZE
	.align		4
.L_31:
        /*00c0*/ 	.byte	0x04, 0x12
        /*00c2*/ 	.short	(.L_33 - .L_32)
	.align		4
.L_32:
        /*00c4*/ 	.word	index@(compute_node_preferences)
        /*00c8*/ 	.word	0x00000400


	//----- nvinfo : EIATTR_MIN_STACK_SIZE
	.align		4
.L_33:
        /*00cc*/ 	.byte	0x04, 0x12
        /*00ce*/ 	.short	(.L_35 - .L_34)
	.align		4
.L_34:
        /*00d0*/ 	.word	index@(hyperedge_clustering)
        /*00d4*/ 	.word	0x00000000
.L_35:


//--------------------- .nv.compat                --------------------------
	.section	.nv.compat,"",@"SHT_CUDA_COMPAT_INFO"
	.align	4
        /*0000*/ 	.byte	0x02, 0x09, 0x00, 0x00, 0x02, 0x02, 0x01, 0x00, 0x02, 0x05, 0x05, 0x00, 0x03, 0x07, 0x01, 0x01
        /*0010*/ 	.byte	0x02, 0x03, 0x00, 0x00, 0x02, 0x06, 0x01, 0x00, 0x04, 0x0b, 0x08, 0x00, 0x09, 0x00, 0x00, 0x00
        /*0020*/ 	.byte	0x00, 0x00, 0x00, 0x00


//--------------------- .nv.info.balance_final    --------------------------
	.section	.nv.info.balance_final,"",@"SHT_CUDA_INFO"
	.sectionflags	@""
	.align	4


	//----- nvinfo : EIATTR_CUDA_API_VERSION
	.align		4
        /*0000*/ 	.byte	0x04, 0x37
        /*0002*/ 	.short	(.L_37 - .L_36)
.L_36:
        /*0004*/ 	.word	0x00000082


	//----- nvinfo : EIATTR_KPARAM_INFO
	.align		4
.L_37:
        /*0008*/ 	.byte	0x04, 0x17
        /*000a*/ 	.short	(.L_39 - .L_38)
.L_38:
        /*000c*/ 	.word	0x00000000
        /*0010*/ 	.short	0x0005
        /*0012*/ 	.short	0x0018
        /*0014*/ 	.byte	0x00, 0xf5, 0x21, 0x00


	//----- nvinfo : EIATTR_KPARAM_INFO
	.align		4
.L_39:
        /*0018*/ 	.byte	0x04, 0x17
        /*001a*/ 	.short	(.L_41 - .L_40)
.L_40:
        /*001c*/ 	.word	0x00000000
        /*0020*/ 	.short	0x0004
        /*0022*/ 	.short	0x0010
        /*0024*/ 	.byte	0x00, 0xf5, 0x21, 0x00


	//----- nvinfo : EIATTR_KPARAM_INFO
	.align		4
.L_41:
        /*0028*/ 	.byte	0x04, 0x17
        /*002a*/ 	.short	(.L_43 - .L_42)
.L_42:
        /*002c*/ 	.word	0x00000000
        /*0030*/ 	.short	0x0003
        /*0032*/ 	.short	0x000c
        /*0034*/ 	.byte	0x00, 0xf0, 0x11, 0x00


	//----- nvinfo : EIATTR_KPARAM_INFO
	.align		4
.L_43:
        /*0038*/ 	.byte	0x04, 0x17
        /*003a*/ 	.short	(.L_45 - .L_44)
.L_44:
        /*003c*/ 	.word	0x00000000
        /*0040*/ 	.short	0x0002
        /*0042*/ 	.short	0x0008
        /*0044*/ 	.byte	0x00, 0xf0, 0x11, 0x00


	//----- nvinfo : EIATTR_KPARAM_INFO
	.align		4
.L_45:
        /*0048*/ 	.byte	0x04, 0x17
        /*004a*/ 	.short	(.L_47 - .L_46)
.L_46:
        /*004c*/ 	.word	0x00000000
        /*0050*/ 	.short	0x0001
        /*0052*/ 	.short	0x0004
        /*0054*/ 	.byte	0x00, 0xf0, 0x11, 0x00


	//----- nvinfo : EIATTR_KPARAM_INFO
	.align		4
.L_47:
        /*0058*/ 	.byte	0x04, 0x17
        /*005a*/ 	.short	(.L_49 - .L_48)
.L_48:
        /*005c*/ 	.word	0x00000000
        /*0060*/ 	.short	0x0000
        /*0062*/ 	.short	0x0000
        /*0064*/ 	.byte	0x00, 0xf0, 0x11, 0x00


	//----- nvinfo : EIATTR_SPARSE_MMA_MASK
	.align		4
.L_49:
        /*0068*/ 	.byte	0x03, 0x50
        /*006a*/ 	.short	0x0000


	//----- nvinfo : EIATTR_MAXREG_COUNT
	.align		4
        /*006c*/ 	.byte	0x03, 0x1b
        /*006e*/ 	.short	0x00ff


	//----- nvinfo : EIATTR_MERCURY_ISA_VERSION
	.align		4
        /*0070*/ 	.byte	0x03, 0x5f
        /*0072*/ 	.short	0x0101


	//----- nvinfo : EIATTR_VRC_CTA_INIT_COUNT
	.align		4
        /*0074*/ 	.byte	0x02, 0x4a
	.zero		1
	.zero		1


	//----- nvinfo : EIATTR_EXIT_INSTR_OFFSETS
	.align		4
        /*0078*/ 	.byte	0x04, 0x1c
        /*007a*/ 	.short	(.L_51 - .L_50)


	//   ....[0]....
.L_50:
        /*007c*/ 	.word	0x00000040


	//   ....[1]....
        /*0080*/ 	.word	0x00000080


	//   ....[2]....
        /*0084*/ 	.word	0x00000730


	//----- nvinfo : EIATTR_CBANK_PARAM_SIZE
	.align		4
.L_51:
        /*0088*/ 	.byte	0x03, 0x19
        /*008a*/ 	.short	0x0020


	//----- nvinfo : EIATTR_PARAM_CBANK
	.align		4
        /*008c*/ 	.byte	0x04, 0x0a
        /*008e*/ 	.short	(.L_53 - .L_52)
	.align		4
.L_52:
        /*0090*/ 	.word	index@(.nv.constant0.balance_final)
        /*0094*/ 	.short	0x0380
        /*0096*/ 	.short	0x0020


	//----- nvinfo : EIATTR_SW_WAR
	.align		4
.L_53:
        /*0098*/ 	.byte	0x04, 0x36
        /*009a*/ 	.short	(.L_55 - .L_54)
.L_54:
        /*009c*/ 	.word	0x00000008
.L_55:


//--------------------- .nv.info.execute_refinement_moves --------------------------
	.section	.nv.info.execute_refinement_moves,"",@"SHT_CUDA_INFO"
	.sectionflags	@""
	.align	4


	//----- nvinfo : EIATTR_CUDA_API_VERSION
	.align		4
        /*0000*/ 	.byte	0x04, 0x37
        /*0002*/ 	.short	(.L_57 - .L_56)
.L_56:
        /*0004*/ 	.word	0x00000082


	//----- nvinfo : EIATTR_KPARAM_INFO
	.align		4
.L_57:
        /*0008*/ 	.byte	0x04, 0x17
        /*000a*/ 	.short	(.L_59 - .L_58)
.L_58:
        /*000c*/ 	.word	0x00000000
        /*0010*/ 	.short	0x0006
        /*0012*/ 	.short	0x0030
        /*0014*/ 	.byte	0x00, 0xf5, 0x21, 0x00


	//----- nvinfo : EIATTR_KPARAM_INFO
	.align		4
.L_59:
        /*0018*/ 	.byte	0x04, 0x17
        /*001a*/ 	.short	(.L_61 - .L_60)
.L_60:
        /*001c*/ 	.word	0x00000000
        /*0020*/ 	.short	0x0005
        /*0022*/ 	.short	0x0028
        /*0024*/ 	.byte	0x00, 0xf5, 0x21, 0x00


	//----- nvinfo : EIATTR_KPARAM_INFO
	.align		4
.L_61:
        /*0028*/ 	.byte	0x04, 0x17
        /*002a*/ 	.short	(.L_63 - .L_62)
.L_62:
        /*002c*/ 	.word	0x00000000
        /*0030*/ 	.short	0x0004
        /*0032*/ 	.short	0x0020
        /*0034*/ 	.byte	0x00, 0xf5, 0x21, 0x00


	//----- nvinfo : EIATTR_KPARAM_INFO
	.align		4
.L_63:
        /*0038*/ 	.byte	0x04, 0x17
        /*003a*/ 	.short	(.L_65 - .L_64)
.L_64:
        /*003c*/ 	.word	0x00000000
        /*0040*/ 	.short	0x0003
        /*0042*/ 	.short	0x0018
        /*0044*/ 	.byte	0x00, 0xf0, 0x11, 0x00


	//----- nvinfo : EIATTR_KPARAM_INFO
	.align		4
.L_65:
        /*0048*/ 	.byte	0x04, 0x17
        /*004a*/ 	.short	(.L_67 - .L_66)
.L_66:
        /*004c*/ 	.word	0x00000000
        /*0050*/ 	.short	0x0002
        /*0052*/ 	.short	0x0010
        /*0054*/ 	.byte	0x00, 0xf5, 0x21, 0x00


	//----- nvinfo : EIATTR_KPARAM_INFO
	.align		4
.L_67:
        /*0058*/ 	.byte	0x04, 0x17
        /*005a*/ 	.short	(.L_69 - .L_68)
.L_68:
        /*005c*/ 	.word	0x00000000
        /*0060*/ 	.short	0x0001
        /*0062*/ 	.short	0x0008
        /*0064*/ 	.byte	0x00, 0xf5, 0x21, 0x00


	//----- nvinfo : EIATTR_KPARAM_INFO
	.align		4
.L_69:
        /*0068*/ 	.byte	0x04, 0x17
        /*006a*/ 	.short	(.L_71 - .L_70)
.L_70:
        /*006c*/ 	.word	0x00000000
        /*0070*/ 	.short	0x0000
        /*0072*/ 	.short	0x0000
        /*0074*/ 	.byte	0x00, 0xf0, 0x11, 0x00


	//----- nvinfo : EIATTR_SPARSE_MMA_MASK
	.align		4
.L_71:
        /*0078*/ 	.byte	0x03, 0x50
        /*007a*/ 	.short	0x0000


	//----- nvinfo : EIATTR_MAXREG_COUNT
	.align		4
        /*007c*/ 	.byte	0x03, 0x1b
        /*007e*/ 	.short	0x00ff


	//----- nvinfo : EIATTR_MERCURY_ISA_VERSION
	.align		4
        /*0080*/ 	.byte	0x03, 0x5f
        /*0082*/ 	.short	0x0101


	//----- nvinfo : EIATTR_VRC_CTA_INIT_COUNT
	.align		4
        /*0084*/ 	.byte	0x02, 0x4a
	.zero		1
	.zero		1


	//----- nvinfo : EIATTR_EXIT_INSTR_OFFSETS
	.align		4
        /*0088*/ 	.byte	0x04, 0x1c
        /*008a*/ 	.short	(.L_73 - .L_72)


	//   ....[0]....
.L_72:
        /*008c*/ 	.word	0x00000060


	//   ....[1]....
        /*0090*/ 	.word	0x00000900


	//   ....[2]....
        /*0094*/ 	.word	0x00000be0


	//----- nvinfo : EIATTR_CBANK_PARAM_SIZE
	.align		4
.L_73:
        /*0098*/ 	.byte	0x03, 0x19
        /*009a*/ 	.short	0x0038


	//----- nvinfo : EIATTR_PARAM_CBANK
	.align		4
        /*009c*/ 	.byte	0x04, 0x0a
        /*009e*/ 	.short	(.L_75 - .L_74)
	.align		4
.L_74:
        /*00a0*/ 	.word	index@(.nv.constant0.execute_refinement_moves)
        /*00a4*/ 	.short	0x0380
        /*00a6*/ 	.short	0x0038


	//----- nvinfo : EIATTR_SW_WAR
	.align		4
.L_75:
        /*00a8*/ 	.byte	0x04, 0x36
        /*00aa*/ 	.short	(.L_77 - .L_76)
.L_76:
        /*00ac*/ 	.word	0x00000008
.L_77:


//--------------------- .nv.info.compute_refinement_moves_batched --------------------------
	.section	.nv.info.compute_refinement_moves_batched,"",@"SHT_CUDA_INFO"
	.sectionflags	@""
	.align	4


	//----- nvinfo : EIATTR_CUDA_API_VERSION
	.align		4
        /*0000*/ 	.byte	0x04, 0x37
        /*0002*/ 	.short	(.L_79 - .L_78)
.L_78:
        /*0004*/ 	.word	0x00000082


	//----- nvinfo : EIATTR_KPARAM_INFO
	.align		4
.L_79:
        /*0008*/ 	.byte	0x04, 0x17
        /*000a*/ 	.short	(.L_81 - .L_80)
.L_80:
        /*000c*/ 	.word	0x00000000
        /*0010*/ 	.short	0x0013
        /*0012*/ 	.short	0x0080
        /*0014*/ 	.byte	0x00, 0xf5, 0x21, 0x00


	//----- nvinfo : EIATTR_KPARAM_INFO
	.align		4
.L_81:
        /*0018*/ 	.byte	0x04, 0x17
        /*001a*/ 	.short	(.L_83 - .L_82)
.L_82:
        /*001c*/ 	.word	0x00000000
        /*0020*/ 	.short	0x0012
        /*0022*/ 	.short	0x0078
        /*0024*/ 	.byte	0x00, 0xf0, 0x11, 0x00


	//----- nvinfo : EIATTR_KPARAM_INFO
	.align		4
.L_83:
        /*0028*/ 	.byte	0x04, 0x17
        /*002a*/ 	.short	(.L_85 - .L_84)
.L_84:
        /*002c*/ 	.word	0x00000000
        /*0030*/ 	.short	0x0011
        /*0032*/ 	.short	0x0070
        /*0034*/ 	.byte	0x00, 0xf5, 0x21, 0x00


	//----- nvinfo : EIATTR_KPARAM_INFO
	.align		4
.L_85:
        /*0038*/ 	.byte	0x04, 0x17
        /*003a*/ 	.short	(.L_87 - .L_86)
.L_86:
        /*003c*/ 	.word	0x00000000
        /*0040*/ 	.short	0x0010
        /*0042*/ 	.short	0x0068
        /*0044*/ 	.byte	0x00, 0xf5, 0x21, 0x00


	//----- nvinfo : EIATTR_KPARAM_INFO
	.align		4
.L_87:
        /*0048*/ 	.byte	0x04, 0x17
        /*004a*/ 	.short	(.L_89 - .L_88)
.L_88:
        /*004c*/ 	.word	0x00000000
        /*0050*/ 	.short	0x000f
        /*0052*/ 	.short	0x0060
        /*0054*/ 	.byte	0x00, 0xf5, 0x21, 0x00


	//----- nvinfo : EIATTR_KPARAM_INFO
	.align		4
.L_89:
        /*0058*/ 	.byte	0x04, 0x17
        /*005a*/ 	.short	(.L_91 - .L_90)
.L_90:
        /*005c*/ 	.word	0x00000000
        /*0060*/ 	.short	0x000e
        /*0062*/ 	.short	0x0058
        /*0064*/ 	.byte	0x00, 0xf5, 0x21, 0x00


	//----- nvinfo : EIATTR_KPARAM_INFO
	.align		4
.L_91:
        /*0068*/ 	.byte	0x04, 0x17
        /*006a*/ 	.short	(.L_93 - .L_92)
.L_92:
        /*006c*/ 	.word	0x00000000
        /*0070*/ 	.short	0x000d
        /*0072*/ 	.short	0x0050
        /*0074*/ 	.byte	0x00, 0xf5, 0x21, 0x00


	//----- nvinfo : EIATTR_KPARAM_INFO
	.align		4
.L_93:
        /*0078*/ 	.byte	0x04, 0x17
        /*007a*/ 	.short	(.L_95 - .L_94)
.L_94:
        /*007c*/ 	.word	0x00000000
        /*0080*/ 	.short	0x000c
        /*0082*/ 	.short	0x0048
        /*0084*/ 	.byte	0x00, 0xf5, 0x21, 0x00


	//----- nvinfo : EIATTR_KPARAM_INFO
	.align		4
.L_95:
        /*0088*/ 	.byte	0x04, 0x17
        /*008a*/ 	.short	(.L_97 - .L_96)
.L_96:
        /*008c*/ 	.word	0x00000000
        /*0090*/ 	.short	0x000b
        /*0092*/ 	.short	0x0040
        /*0094*/ 	.byte	0x00, 0xf5, 0x21, 0x00


	//----- nvinfo : EIATTR_KPARAM_INFO
	.align		4
.L_97:
        /*0098*/ 	.byte	0x04, 0x17
        /*009a*/ 	.short	(.L_99 - .L_98)
.L_98:
        /*009c*/ 	.word	0x00000000
        /*00a0*/ 	.short	0x000a
        /*00a2*/ 	.short	0x0038
        /*00a4*/ 	.byte	0x00, 0xf5, 0x21, 0x00


	//----- nvinfo : EIATTR_KPARAM_INFO
	.align		4
.L_99:
        /*00a8*/ 	.byte	0x04, 0x17
        /*00aa*/ 	.short	(.L_101 - .L_100)
.L_100:
        /*00ac*/ 	.word	0x00000000
        /*00b0*/ 	.short	0x0009
        /*00b2*/ 	.short	0x0030
        /*00b4*/ 	.byte	0x00, 0xf5, 0x21, 0x00


	//----- nvinfo : EIATTR_KPARAM_INFO
	.align		4
.L_101:
        /*00b8*/ 	.byte	0x04, 0x17
        /*00ba*/ 	.short	(.L_103 - .L_102)
.L_102:
        /*00bc*/ 	.word	0x00000000
        /*00c0*/ 	.short	0x0008
        /*00c2*/ 	.short	0x0028
        /*00c4*/ 	.byte	0x00, 0xf5, 0x21, 0x00


	//----- nvinfo : EIATTR_KPARAM_INFO
	.align		4
.L_103:
        /*00c8*/ 	.byte	0x04, 0x17
        /*00ca*/ 	.short	(.L_105 - .L_104)
.L_104:
        /*00cc*/ 	.word	0x00000000
        /*00d0*/ 	.short	0x0007
        /*00d2*/ 	.short	0x0020
        /*00d4*/ 	.byte	0x00, 0xf5, 0x21, 0x00


	//----- nvinfo : EIATTR_KPARAM_INFO
	.align		4
.L_105:
        /*00d8*/ 	.byte	0x04, 0x17
        /*00da*/ 	.short	(.L_107 - .L_106)
.L_106:
        /*00dc*/ 	.word	0x00000000
        /*00e0*/ 	.short	0x0006
        /*00e2*/ 	.short	0x0018
        /*00e4*/ 	.byte	0x00, 0xf0, 0x11, 0x00


	//----- nvinfo : EIATTR_KPARAM_INFO
	.align		4
.L_107:
        /*00e8*/ 	.byte	0x04, 0x17
        /*00ea*/ 	.short	(.L_109 - .L_108)
.L_108:
        /*00ec*/ 	.word	0x00000000
        /*00f0*/ 	.short	0x0005
        /*00f2*/ 	.short	0x0014
        /*00f4*/ 	.byte	0x00, 0xf0, 0x11, 0x00


	//----- nvinfo : EIATTR_KPARAM_INFO
	.align		4
.L_109:
        /*00f8*/ 	.byte	0x04, 0x17
        /*00fa*/ 	.short	(.L_111 - .L_110)
.L_110:
        /*00fc*/ 	.word	0x00000000
        /*0100*/ 	.short	0x0004
        /*0102*/ 	.short	0x0010
        /*0104*/ 	.byte	0x00, 0xf0, 0x11, 0x00


	//----- nvinfo : EIATTR_KPARAM_INFO
	.align		4
.L_111:
        /*0108*/ 	.byte	0x04, 0x17
        /*010a*/ 	.short	(.L_113 - .L_112)
.L_112:
        /*010c*/ 	.word	0x00000000
        /*0110*/ 	.short	0x0003
        /*0112*/ 	.short	0x000c
        /*0114*/ 	.byte	0x00, 0xf0, 0x11, 0x00


	//----- nvinfo : EIATTR_KPARAM_INFO
	.align		4
.L_113:
        /*0118*/ 	.byte	0x04, 0x17
        /*011a*/ 	.short	(.L_115 - .L_114)
.L_114:
        /*011c*/ 	.word	0x00000000
        /*0120*/ 	.short	0x0002
        /*0122*/ 	.short	0x0008
        /*0124*/ 	.byte	0x00, 0xf0, 0x11, 0x00


	//----- nvinfo : EIATTR_KPARAM_INFO
	.align		4
.L_115:
        /*0128*/ 	.byte	0x04, 0x17
        /*012a*/ 	.short	(.L_117 - .L_116)
.L_116:
        /*012c*/ 	.word	0x00000000
        /*0130*/ 	.short	0x0001
        /*0132*/ 	.short	0x0004
        /*0134*/ 	.byte	0x00, 0xf0, 0x11, 0x00


	//----- nvinfo : EIATTR_KPARAM_INFO
	.align		4
.L_117:
        /*0138*/ 	.byte	0x04, 0x17
        /*013a*/ 	.short	(.L_119 - .L_118)
.L_118:
        /*013c*/ 	.word	0x00000000
        /*0140*/ 	.short	0x0000
        /*0142*/ 	.short	0x0000
        /*0144*/ 	.byte	0x00, 0xf0, 0x11, 0x00


	//----- nvinfo : EIATTR_SPARSE_MMA_MASK
	.align		4
.L_119:
        /*0148*/ 	.byte	0x03, 0x50
        /*014a*/ 	.short	0x0000


	//----- nvinfo : EIATTR_MAXREG_COUNT
	.align		4
        /*014c*/ 	.byte	0x03, 0x1b
        /*014e*/ 	.short	0x00ff


	//----- nvinfo : EIATTR_MERCURY_ISA_VERSION
	.align		4
        /*0150*/ 	.byte	0x03, 0x5f
        /*0152*/ 	.short	0x0101


	//----- nvinfo : EIATTR_INT_WARP_WIDE_INSTR_OFFSETS
	.align		4
        /*0154*/ 	.byte	0x04, 0x31
        /*0156*/ 	.short	(.L_121 - .L_120)


	//   ....[0]....
.L_120:
        /*0158*/ 	.word	0x00002ff0


	//----- nvinfo : EIATTR_VRC_CTA_INIT_COUNT
	.align		4
.L_121:
        /*015c*/ 	.byte	0x02, 0x4a
	.zero		1
	.zero		1


	//----- nvinfo : EIATTR_EXIT_INSTR_OFFSETS
	.align		4
        /*0160*/ 	.byte	0x04, 0x1c
        /*0162*/ 	.short	(.L_123 - .L_122)


	//   ....[0]....
.L_122:
        /*0164*/ 	.word	0x000000a0


	//   ....[1]....
        /*0168*/ 	.word	0x000001f0


	//   ....[2]....
        /*016c*/ 	.word	0x00000250


	//   ....[3]....
        /*0170*/ 	.word	0x000002d0


	//   ....[4]....
        /*0174*/ 	.word	0x00002fb0


	//   ....[5]....
        /*0178*/ 	.word	0x00003210


	//----- nvinfo : EIATTR_CRS_STACK_SIZE
	.align		4
.L_123:
        /*017c*/ 	.byte	0x04, 0x1e
        /*017e*/ 	.short	(.L_125 - .L_124)
.L_124:
        /*0180*/ 	.word	0x00000000


	//----- nvinfo : EIATTR_CBANK_PARAM_SIZE
	.align		4
.L_125:
        /*0184*/ 	.byte	0x03, 0x19
        /*0186*/ 	.short	0x0088


	//----- nvinfo : EIATTR_PARAM_CBANK
	.align		4
        /*0188*/ 	.byte	0x04, 0x0a
        /*018a*/ 	.short	(.L_127 - .L_126)
	.align		4
.L_126:
        /*018c*/ 	.word	index@(.nv.constant0.compute_refinement_moves_batched)
        /*0190*/ 	.short	0x0380
        /*0192*/ 	.short	0x0088


	//----- nvinfo : EIATTR_SW_WAR
	.align		4
.L_127:
        /*0194*/ 	.byte	0x04, 0x36
        /*0196*/ 	.short	(.L_129 - .L_128)
.L_128:
        /*0198*/ 	.word	0x00000008
.L_129:


//--------------------- .nv.info.execute_node_assignments --------------------------
	.section	.nv.info.execute_node_assignments,"",@"SHT_CUDA_INFO"
	.sectionflags	@""
	.align	4


	//----- nvinfo : EIATTR_CUDA_API_VERSION
	.align		4
        /*0000*/ 	.byte	0x04, 0x37
        /*0002*/ 	.short	(.L_131 - .L_130)
.L_130:
        /*0004*/ 	.word	0x00000082


	//----- nvinfo : EIATTR_KPARAM_INFO
	.align		4
.L_131:
        /*0008*/ 	.byte	0x04, 0x17
        /*000a*/ 	.short	(.L_133 - .L_132)
.L_132:
        /*000c*/ 	.word	0x00000000
        /*0010*/ 	.short	0x0006
        /*0012*/ 	.short	0x0028
        /*0014*/ 	.byte	0x00, 0xf5, 0x21, 0x00


	//----- nvinfo : EIATTR_KPARAM_INFO
	.align		4
.L_133:
        /*0018*/ 	.byte	0x04, 0x17
        /*001a*/ 	.short	(.L_135 - .L_134)
.L_134:
        /*001c*/ 	.word	0x00000000
        /*0020*/ 	.short	0x0005
        /*0022*/ 	.short	0x0020
        /*0024*/ 	.byte	0x00, 0xf5, 0x21, 0x00


	//----- nvinfo : EIATTR_KPARAM_INFO
	.align		4
.L_135:
        /*0028*/ 	.byte	0x04, 0x17
        /*002a*/ 	.short	(.L_137 - .L_136)
.L_136:
        /*002c*/ 	.word	0x00000000
        /*0030*/ 	.short	0x0004
        /*0032*/ 	.short	0x0018
        /*0034*/ 	.byte	0x00, 0xf5, 0x21, 0x00


	//----- nvinfo : EIATTR_KPARAM_INFO
	.align		4
.L_137:
        /*0038*/ 	.byte	0x04, 0x17
        /*003a*/ 	.short	(.L_139 - .L_138)
.L_138:
        /*003c*/ 	.word	0x00000000
        /*0040*/ 	.short	0x0003
        /*0042*/ 	.short	0x0010
        /*0044*/ 	.byte	0x00, 0xf5, 0x21, 0x00


	//----- nvinfo : EIATTR_KPARAM_INFO
	.align		4
.L_139:
        /*0048*/ 	.byte	0x04, 0x17
        /*004a*/ 	.short	(.L_141 - .L_140)
.L_140:
        /*004c*/ 	.word	0x00000000
        /*0050*/ 	.short	0x0002
        /*0052*/ 	.short	0x0008
        /*0054*/ 	.byte	0x00, 0xf0, 0x11, 0x00


	//----- nvinfo : EIATTR_KPARAM_INFO
	.align		4
.L_141:
        /*0058*/ 	.byte	0x04, 0x17
        /*005a*/ 	.short	(.L_143 - .L_142)
.L_142:
        /*005c*/ 	.word	0x00000000
        /*0060*/ 	.short	0x0001
        /*0062*/ 	.short	0x0004
        /*0064*/ 	.byte	0x00, 0xf0, 0x11, 0x00


	//----- nvinfo : EIATTR_KPARAM_INFO
	.align		4
.L_143:
        /*0068*/ 	.byte	0x04, 0x17
        /*006a*/ 	.short	(.L_145 - .L_144)
.L_144:
        /*006c*/ 	.word	0x00000000
        /*0070*/ 	.short	0x0000
        /*0072*/ 	.short	0x0000
        /*0074*/ 	.byte	0x00, 0xf0, 0x11, 0x00


	//----- nvinfo : EIATTR_SPARSE_MMA_MASK
	.align		4
.L_145:
        /*0078*/ 	.byte	0x03, 0x50
        /*007a*/ 	.short	0x0000


	//----- nvinfo : EIATTR_MAXREG_COUNT
	.align		4
        /*007c*/ 	.byte	0x03, 0x1b
        /*007e*/ 	.short	0x00ff


	//----- nvinfo : EIATTR_MERCURY_ISA_VERSION
	.align		4
        /*0080*/ 	.byte	0x03, 0x5f
        /*0082*/ 	.short	0x0101


	//----- nvinfo : EIATTR_VRC_CTA_INIT_COUNT
	.align		4
        /*0084*/ 	.byte	0x02, 0x4a
	.zero		1
	.zero		1


	//----- nvinfo : EIATTR_EXIT_INSTR_OFFSETS
	.align		4
        /*0088*/ 	.byte	0x04, 0x1c
        /*008a*/ 	.short	(.L_147 - .L_146)


	//   ....[0]....
.L_146:
        /*008c*/ 	.word	0x00000060


	//   ....[1]....
        /*0090*/ 	.word	0x000006e0


	//   ....[2]....
        /*0094*/ 	.word	0x00001160


	//   ....[3]....
        /*0098*/ 	.word	0x00001490


	//----- nvinfo : EIATTR_CBANK_PARAM_SIZE
	.align		4
.L_147:
        /*009c*/ 	.byte	0x03, 0x19
        /*009e*/ 	.short	0x0030


	//----- nvinfo : EIATTR_PARAM_CBANK
	.align		4
        /*00a0*/ 	.byte	0x04, 0x0a
        /*00a2*/ 	.short	(.L_149 - .L_148)
	.align		4
.L_148:
        /*00a4*/ 	.word	index@(.nv.constant0.execute_node_assignments)
        /*00a8*/ 	.short	0x0380
        /*00aa*/ 	.short	0x0030


	//----- nvinfo : EIATTR_SW_WAR
	.align		4
.L_149:
        /*00ac*/ 	.byte	0x04, 0x36
        /*00ae*/ 	.short	(.L_151 - .L_150)
.L_150:
        /*00b0*/ 	.word	0x00000008
.L_151:


//--------------------- .nv.info.compute_node_preferences --------------------------
	.section	.nv.info.compute_node_preferences,"",@"SHT_CUDA_INFO"
	.sectionflags	@""
	.align	4


	//----- nvinfo : EIATTR_CUDA_API_VERSION
	.align		4
        /*0000*/ 	.byte	0x04, 0x37
        /*0002*/ 	.short	(.L_153 - .L_152)
.L_152:
        /*0004*/ 	.word	0x00000082


	//----- nvinfo : EIATTR_KPARAM_INFO
	.align		4
.L_153:
        /*0008*/ 	.byte	0x04, 0x17
        /*000a*/ 	.short	(.L_155 - .L_154)
.L_154:
        /*000c*/ 	.word	0x00000000
        /*0010*/ 	.short	0x000a
        /*0012*/ 	.short	0x0048
        /*0014*/ 	.byte	0x00, 0xf5, 0x21, 0x00


	//----- nvinfo : EIATTR_KPARAM_INFO
	.align		4
.L_155:
        /*0018*/ 	.byte	0x04, 0x17
        /*001a*/ 	.short	(.L_157 - .L_156)
.L_156:
        /*001c*/ 	.word	0x00000000
        /*0020*/ 	.short	0x0009
        /*0022*/ 	.short	0x0040
        /*0024*/ 	.byte	0x00, 0xf5, 0x21, 0x00


	//----- nvinfo : EIATTR_KPARAM_INFO
	.align		4
.L_157:
        /*0028*/ 	.byte	0x04, 0x17
        /*002a*/ 	.short	(.L_159 - .L_158)
.L_158:
        /*002c*/ 	.word	0x00000000
        /*0030*/ 	.short	0x0008
        /*0032*/ 	.short	0x0038
        /*0034*/ 	.byte	0x00, 0xf5, 0x21, 0x00


	//----- nvinfo : EIATTR_KPARAM_INFO
	.align		4
.L_159:
        /*0038*/ 	.byte	0x04, 0x17
        /*003a*/ 	.short	(.L_161 - .L_160)
.L_160:
        /*003c*/ 	.word	0x00000000
        /*0040*/ 	.short	0x0007
        /*0042*/ 	.short	0x0030
        /*0044*/ 	.byte	0x00, 0xf5, 0x21, 0x00


	//----- nvinfo : EIATTR_KPARAM_INFO
	.align		4
.L_161:
        /*0048*/ 	.byte	0x04, 0x17
        /*004a*/ 	.short	(.L_163 - .L_162)
.L_162:
        /*004c*/ 	.word	0x00000000
        /*0050*/ 	.short	0x0006
        /*0052*/ 	.short	0x0028
        /*0054*/ 	.byte	0x00, 0xf5, 0x21, 0x00


	//----- nvinfo : EIATTR_KPARAM_INFO
	.align		4
.L_163:
        /*0058*/ 	.byte	0x04, 0x17
        /*005a*/ 	.short	(.L_165 - .L_164)
.L_164:
        /*005c*/ 	.word	0x00000000
        /*0060*/ 	.short	0x0005
        /*0062*/ 	.short	0x0020
        /*0064*/ 	.byte	0x00, 0xf5, 0x21, 0x00


	//----- nvinfo : EIATTR_KPARAM_INFO
	.align		4
.L_165:
        /*0068*/ 	.byte	0x04, 0x17
        /*006a*/ 	.short	(.L_167 - .L_166)
.L_166:
        /*006c*/ 	.word	0x00000000
        /*0070*/ 	.short	0x0004
        /*0072*/ 	.short	0x0018
        /*0074*/ 	.byte	0x00, 0xf5, 0x21, 0x00


	//----- nvinfo : EIATTR_KPARAM_INFO
	.align		4
.L_167:
        /*0078*/ 	.byte	0x04, 0x17
        /*007a*/ 	.short	(.L_169 - .L_168)
.L_168:
        /*007c*/ 	.word	0x00000000
        /*0080*/ 	.short	0x0003
        /*0082*/ 	.short	0x0010
        /*0084*/ 	.byte	0x00, 0xf5, 0x21, 0x00


	//----- nvinfo : EIATTR_KPARAM_INFO
	.align		4
.L_169:
        /*0088*/ 	.byte	0x04, 0x17
        /*008a*/ 	.short	(.L_171 - .L_170)
.L_170:
        /*008c*/ 	.word	0x00000000
        /*0090*/ 	.short	0x0002
        /*0092*/ 	.short	0x0008
        /*0094*/ 	.byte	0x00, 0xf0, 0x11, 0x00


	//----- nvinfo : EIATTR_KPARAM_INFO
	.align		4
.L_171:
        /*0098*/ 	.byte	0x04, 0x17
        /*009a*/ 	.short	(.L_173 - .L_172)
.L_172:
        /*009c*/ 	.word	0x00000000
        /*00a0*/ 	.short	0x0001
        /*00a2*/ 	.short	0x0004
        /*00a4*/ 	.byte	0x00, 0xf0, 0x11, 0x00


	//----- nvinfo : EIATTR_KPARAM_INFO
	.align		4
.L_173:
        /*00a8*/ 	.byte	0x04, 0x17
        /*00aa*/ 	.short	(.L_175 - .L_174)
.L_174:
        /*00ac*/ 	.word	0x00000000
        /*00b0*/ 	.short	0x0000
        /*00b2*/ 	.short	0x0000
        /*00b4*/ 	.byte	0x00, 0xf0, 0x11, 0x00


	//----- nvinfo : EIATTR_SPARSE_MMA_MASK
	.align		4
.L_175:
        /*00b8*/ 	.byte	0x03, 0x50
        /*00ba*/ 	.short	0x0000


	//----- nvinfo : EIATTR_MAXREG_COUNT
	.align		4
        /*00bc*/ 	.byte	0x03, 0x1b
        /*00be*/ 	.short	0x00ff


	//----- nvinfo : EIATTR_MERCURY_ISA_VERSION
	.align		4
        /*00c0*/ 	.byte	0x03, 0x5f
        /*00c2*/ 	.short	0x0101


	//----- nvinfo : EIATTR_VRC_CTA_INIT_COUNT
	.align		4
        /*00c4*/ 	.byte	0x02, 0x4a
	.zero		1
	.zero		1


	//----- nvinfo : EIATTR_EXIT_INSTR_OFFSETS
	.align		4
        /*00c8*/ 	.byte	0x04, 0x1c
        /*00ca*/ 	.short	(.L_177 - .L_176)


	//   ....[0]....
.L_176:
        /*00cc*/ 	.word	0x00000080


	//   ....[1]....
        /*00d0*/ 	.word	0x000011b0


	//----- nvinfo : EIATTR_CRS_STACK_SIZE
	.align		4
.L_177:
        /*00d4*/ 	.byte	0x04, 0x1e
        /*00d6*/ 	.short	(.L_179 - .L_178)
.L_178:
        /*00d8*/ 	.word	0x00000000


	//----- nvinfo : EIATTR_CBANK_PARAM_SIZE
	.align		4
.L_179:
        /*00dc*/ 	.byte	0x03, 0x19
        /*00de*/ 	.short	0x0050


	//----- nvinfo : EIATTR_PARAM_CBANK
	.align		4
        /*00e0*/ 	.byte	0x04, 0x0a
        /*00e2*/ 	.short	(.L_181 - .L_180)
	.align		4
.L_180:
        /*00e4*/ 	.word	index@(.nv.constant0.compute_node_preferences)
        /*00e8*/ 	.short	0x0380
        /*00ea*/ 	.short	0x0050


	//----- nvinfo : EIATTR_SW_WAR
	.align		4
.L_181:
        /*00ec*/ 	.byte	0x04, 0x36
        /*00ee*/ 	.short	(.L_183 - .L_182)
.L_182:
        /*00f0*/ 	.word	0x00000008
.L_183:


//--------------------- .nv.info.hyperedge_clustering --------------------------
	.section	.nv.info.hyperedge_clustering,"",@"SHT_CUDA_INFO"
	.sectionflags	@""
	.align	4


	//----- nvinfo : EIATTR_CUDA_API_VERSION
	.align		4
        /*0000*/ 	.byte	0x04, 0x37
        /*0002*/ 	.short	(.L_185 - .L_184)
.L_184:
        /*0004*/ 	.word	0x00000082


	//----- nvinfo : EIATTR_KPARAM_INFO
	.align		4
.L_185:
        /*0008*/ 	.byte	0x04, 0x17
        /*000a*/ 	.short	(.L_187 - .L_186)
.L_186:
        /*000c*/ 	.word	0x00000000
        /*0010*/ 	.short	0x0004
        /*0012*/ 	.short	0x0018
        /*0014*/ 	.byte	0x00, 0xf5, 0x21, 0x00


	//----- nvinfo : EIATTR_KPARAM_INFO
	.align		4
.L_187:
        /*0018*/ 	.byte	0x04, 0x17
        /*001a*/ 	.short	(.L_189 - .L_188)
.L_188:
        /*001c*/ 	.word	0x00000000
        /*0020*/ 	.short	0x0003
        /*0022*/ 	.short	0x0010
        /*0024*/ 	.byte	0x00, 0xf5, 0x21, 0x00


	//----- nvinfo : EIATTR_KPARAM_INFO
	.align		4
.L_189:
        /*0028*/ 	.byte	0x04, 0x17
        /*002a*/ 	.short	(.L_191 - .L_190)
.L_190:
        /*002c*/ 	.word	0x00000000
        /*0030*/ 	.short	0x0002
        /*0032*/ 	.short	0x0008
        /*0034*/ 	.byte	0x00, 0xf5, 0x21, 0x00


	//----- nvinfo : EIATTR_KPARAM_INFO
	.align		4
.L_191:
        /*0038*/ 	.byte	0x04, 0x17
        /*003a*/ 	.short	(.L_193 - .L_192)
.L_192:
        /*003c*/ 	.word	0x00000000
        /*0040*/ 	.short	0x0001
        /*0042*/ 	.short	0x0004
        /*0044*/ 	.byte	0x00, 0xf0, 0x11, 0x00


	//----- nvinfo : EIATTR_KPARAM_INFO
	.align		4
.L_193:
        /*0048*/ 	.byte	0x04, 0x17
        /*004a*/ 	.short	(.L_195 - .L_194)
.L_194:
        /*004c*/ 	.word	0x00000000
        /*0050*/ 	.short	0x0000
        /*0052*/ 	.short	0x0000
        /*0054*/ 	.byte	0x00, 0xf0, 0x11, 0x00


	//----- nvinfo : EIATTR_SPARSE_MMA_MASK
	.align		4
.L_195:
        /*0058*/ 	.byte	0x03, 0x50
        /*005a*/ 	.short	0x0000


	//----- nvinfo : EIATTR_MAXREG_COUNT
	.align		4
        /*005c*/ 	.byte	0x03, 0x1b
        /*005e*/ 	.short	0x00ff


	//----- nvinfo : EIATTR_MERCURY_ISA_VERSION
	.align		4
        /*0060*/ 	.byte	0x03, 0x5f
        /*0062*/ 	.short	0x0101


	//----- nvinfo : EIATTR_VRC_CTA_INIT_COUNT
	.align		4
        /*0064*/ 	.byte	0x02, 0x4a
	.zero		1
	.zero		1


	//----- nvinfo : EIATTR_EXIT_INSTR_OFFSETS
	.align		4
        /*0068*/ 	.byte	0x04, 0x1c
        /*006a*/ 	.short	(.L_197 - .L_196)


	//   ....[0]....
.L_196:
        /*006c*/ 	.word	0x00000070


	//   ....[1]....
        /*0070*/ 	.word	0x00000210


	//----- nvinfo : EIATTR_CRS_STACK_SIZE
	.align		4
.L_197:
        /*0074*/ 	.byte	0x04, 0x1e
        /*0076*/ 	.short	(.L_199 - .L_198)
.L_198:
        /*0078*/ 	.word	0x00000000


	//----- nvinfo : EIATTR_CBANK_PARAM_SIZE
	.align		4
.L_199:
        /*007c*/ 	.byte	0x03, 0x19
        /*007e*/ 	.short	0x0020


	//----- nvinfo : EIATTR_PARAM_CBANK
	.align		4
        /*0080*/ 	.byte	0x04, 0x0a
        /*0082*/ 	.short	(.L_201 - .L_200)
	.align		4
.L_200:
        /*0084*/ 	.word	index@(.nv.constant0.hyperedge_clustering)
        /*0088*/ 	.short	0x0380
        /*008a*/ 	.short	0x0020


	//----- nvinfo : EIATTR_SW_WAR
	.align		4
.L_201:
        /*008c*/ 	.byte	0x04, 0x36
        /*008e*/ 	.short	(.L_203 - .L_202)
.L_202:
        /*0090*/ 	.word	0x00000008
.L_203:


//--------------------- .nv.callgraph             --------------------------
	.section	.nv.callgraph,"",@"SHT_CUDA_CALLGRAPH"
	.align	4
	.sectionentsize	8
	.align		4
        /*0000*/ 	.word	0x00000000
	.align		4
        /*0004*/ 	.word	0xffffffff
	.align		4
        /*0008*/ 	.word	0x00000000
	.align		4
        /*000c*/ 	.word	0xfffffffe
	.align		4
        /*0010*/ 	.word	0x00000000
	.align		4
        /*0014*/ 	.word	0xfffffffd
	.align		4
        /*0018*/ 	.word	0x00000000
	.align		4
        /*001c*/ 	.word	0xfffffffc


//--------------------- .text.balance_final       --------------------------
	.section	.text.balance_final,"ax",@progbits
	.align	128
        .global         balance_final
        .type           balance_final,@function
        .size           balance_final,(.L_x_111 - balance_final)
        .other          balance_final,@"STO_CUDA_ENTRY STV_DEFAULT"
balance_final:
.text.balance_final:
[----:B------:R-:W-:Y:S01]  /*0000*/  LDC R1, c[0x0][0x37c] ;  /* 0x0000df00ff017b82 */ /* 0x000fe20000000800 */
[----:B------:R-:W0:Y:S07]  /*0010*/  S2R R0, SR_TID.X ;  /* 0x0000000000007919 */ /* 0x000e2e0000002100 */
[----:B------:R-:W0:Y:S02]  /*0020*/  S2UR UR4, SR_CTAID.X ;  /* 0x00000000000479c3 */ /* 0x000e240000002500 */
[----:B0-----:R-:W-:-:S13]  /*0030*/  LOP3.LUT P0, RZ, R0, UR4, RZ, 0xfc, !PT ;  /* 0x0000000400ff7c12 */ /* 0x001fda000f80fcff */
[----:B------:R-:W-:Y:S05]  /*0040*/  @P0 EXIT ;  /* 0x000000000000094d */ /* 0x000fea0003800000 */
[----:B------:R-:W0:Y:S02]  /*0050*/  LDC.64 R2, c[0x0][0x380] ;  /* 0x0000e000ff027b82 */ /* 0x000e240000000a00 */
[----:B0-----:R-:W-:-:S04]  /*0060*/  VIMNMX R0, PT, PT, R3, R2, PT ;  /* 0x0000000203007248 */ /* 0x001fc80003fe0100 */
[----:B------:R-:W-:-:S13]  /*0070*/  ISETP.GE.AND P0, PT, R0, 0x1, PT ;  /* 0x000000010000780c */ /* 0x000fda0003f06270 */
[----:B------:R-:W-:Y:S05]  /*0080*/  @!P0 EXIT ;  /* 0x000000000000894d */ /* 0x000fea0003800000 */
[----:B------:R-:W-:Y:S01]  /*0090*/  IMAD.MOV.U32 R11, RZ, RZ, RZ ;  /* 0x000000ffff0b7224 */ /* 0x000fe200078e00ff */
[----:B------:R-:W0:Y:S01]  /*00a0*/  LDCU.64 UR10, c[0x0][0x358] ;  /* 0x00006b00ff0a77ac */ /* 0x000e220008000a00 */
[----:B------:R-:W-:-:S05]  /*00b0*/  NOP ;  /* 0x0000000000007918 */ /* 0x000fca0000000000 */
.L_x_6:
[----:B01----:R-:W1:Y:S02]  /*00c0*/  LDC.64 R2, c[0x0][0x398] ;  /* 0x0000e600ff027b82 */ /* 0x003e640000000a00 */
[----:B-1----:R-:W-:-:S05]  /*00d0*/  IMAD.WIDE.U32 R2, R11, 0x4, R2 ;  /* 0x000000040b027825 */ /* 0x002fca00078e0002 */
[----:B0-----:R0:W5:Y:S02]  /*00e0*/  LDG.E R13, desc[UR10][R2.64] ;  /* 0x0000000a020d7981 */ /* 0x001164000c1e1900 */
.L_x_5:
[----:B-1----:R-:W1:Y:S02]  /*00f0*/  LDCU UR4, c[0x0][0x388] ;  /* 0x00007100ff0477ac */ /* 0x002e640008000800 */
[----:B-1---5:R-:W-:-:S13]  /*0100*/  ISETP.GE.AND P0, PT, R13, UR4, PT ;  /* 0x000000040d007c0c */ /* 0x022fda000bf06270 */
[----:B--2---:R-:W-:Y:S05]  /*0110*/  @P0 BRA `(.L_x_0) ;  /* 0x0000000000940947 */ /* 0x004fea0003800000 */
[----:B------:R-:W-:-:S07]  /*0120*/  IMAD.MOV.U32 R0, RZ, RZ, RZ ;  /* 0x000000ffff007224 */ /* 0x000fce00078e00ff */
.L_x_4:
[----:B------:R-:W-:Y:S02]  /*0130*/  ISETP.NE.AND P1, PT, R0, R11, PT ;  /* 0x0000000b0000720c */ /* 0x000fe40003f25270 */
[----:B------:R-:W-:-:S11]  /*0140*/  PLOP3.LUT P0, PT, PT, PT, PT, 0x80, 0x8 ;  /* 0x000000000008781c */ /* 0x000fd60003f0f070 */
[----:B-12---:R-:W-:Y:S05]  /*0150*/  @!P1 BRA `(.L_x_1) ;  /* 0x0000000000709947 */ /* 0x006fea0003800000 */
[----:B------:R-:W1:Y:S01]  /*0160*/  LDC.64 R4, c[0x0][0x398] ;  /* 0x0000e600ff047b82 */ /* 0x000e620000000a00 */
[----:B------:R-:W2:Y:S01]  /*0170*/  LDCU UR4, c[0x0][0x388] ;  /* 0x00007100ff0477ac */ /* 0x000ea20008000800 */
[----:B-1----:R-:W-:-:S05]  /*0180*/  IMAD.WIDE.U32 R4, R0, 0x4, R4 ;  /* 0x0000000400047825 */ /* 0x002fca00078e0004 */
[----:B------:R-:W2:Y:S02]  /*0190*/  LDG.E R6, desc[UR10][R4.64] ;  /* 0x0000000a04067981 */ /* 0x000ea4000c1e1900 */
[----:B--2---:R-:W-:-:S13]  /*01a0*/  ISETP.GT.AND P1, PT, R6, UR4, PT ;  /* 0x0000000406007c0c */ /* 0x004fda000bf24270 */
[----:B------:R-:W-:Y:S05]  /*01b0*/  @!P1 BRA `(.L_x_1) ;  /* 0x0000000000589947 */ /* 0x000fea0003800000 */
[----:B------:R-:W1:Y:S02]  /*01c0*/  LDC.64 R6, c[0x0][0x390] ;  /* 0x0000e400ff067b82 */ /* 0x000e640000000a00 */
[----:B-1----:R-:W2:Y:S02]  /*01d0*/  LDG.E R9, desc[UR10][R6.64] ;  /* 0x0000000a06097981 */ /* 0x002ea4000c1e1900 */
[----:B--2---:R-:W-:-:S13]  /*01e0*/  ISETP.NE.AND P1, PT, R9, R0, PT ;  /* 0x000000000900720c */ /* 0x004fda0003f25270 */
[----:B------:R-:W-:Y:S05]  /*01f0*/  @!P1 BRA `(.L_x_2) ;  /* 0x0000000000289947 */ /* 0x000fea0003800000 */
[----:B------:R-:W1:Y:S01]  /*0200*/  LDC.64 R8, c[0x0][0x390] ;  /* 0x0000e400ff087b82 */ /* 0x000e620000000a00 */
[----:B------:R-:W-:Y:S01]  /*0210*/  IMAD.MOV.U32 R15, RZ, RZ, RZ ;  /* 0x000000ffff0f7224 */ /* 0x000fe200078e00ff */
[----:B------:R-:W2:Y:S06]  /*0220*/  LDCU UR4, c[0x0][0x380] ;  /* 0x00007000ff0477ac */ /* 0x000eac0008000800 */
.L_x_3:
[----:B------:R-:W-:-:S05]  /*0230*/  VIADD R15, R15, 0x1 ;  /* 0x000000010f0f7836 */ /* 0x000fca0000000000 */
[----:B--2---:R-:W-:-:S13]  /*0240*/  ISETP.NE.AND P1, PT, R15, UR4, PT ;  /* 0x000000040f007c0c */ /* 0x004fda000bf25270 */
[----:B------:R-:W-:Y:S05]  /*0250*/  @!P1 BRA `(.L_x_1) ;  /* 0x0000000000309947 */ /* 0x000fea0003800000 */
[----:B-1----:R-:W-:-:S05]  /*0260*/  IMAD.WIDE.U32 R6, R15, 0x4, R8 ;  /* 0x000000040f067825 */ /* 0x002fca00078e0008 */
[----:B------:R-:W2:Y:S02]  /*0270*/  LDG.E R17, desc[UR10][R6.64] ;  /* 0x0000000a06117981 */ /* 0x000ea4000c1e1900 */
[----:B--2---:R-:W-:-:S13]  /*0280*/  ISETP.NE.AND P1, PT, R17, R0, PT ;  /* 0x000000001100720c */ /* 0x004fda0003f25270 */
[----:B------:R-:W-:Y:S05]  /*0290*/  @P1 BRA `(.L_x_3) ;  /* 0xfffffffc00e41947 */ /* 0x000fea000383ffff */
.L_x_2:
[----:B------:R2:W-:Y:S04]  /*02a0*/  STG.E desc[UR10][R6.64], R11 ;  /* 0x0000000b06007986 */ /* 0x0005e8000c10190a */
[----:B------:R-:W3:Y:S02]  /*02b0*/  LDG.E R8, desc[UR10][R4.64] ;  /* 0x0000000a04087981 */ /* 0x000ee4000c1e1900 */
[----:B---3--:R-:W-:-:S05]  /*02c0*/  VIADD R9, R8, 0xffffffff ;  /* 0xffffffff08097836 */ /* 0x008fca0000000000 */
[----:B------:R2:W-:Y:S04]  /*02d0*/  STG.E desc[UR10][R4.64], R9 ;  /* 0x0000000904007986 */ /* 0x0005e8000c10190a */
[----:B------:R-:W3:Y:S01]  /*02e0*/  LDG.E R13, desc[UR10][R2.64] ;  /* 0x0000000a020d7981 */ /* 0x000ee2000c1e1900 */
[----:B------:R-:W-:Y:S01]  /*02f0*/  PLOP3.LUT P0, PT, PT, PT, PT, 0x8, 0x80 ;  /* 0x000000000080781c */ /* 0x000fe20003f0e170 */
[----:B---3--:R-:W-:-:S05]  /*0300*/  VIADD R13, R13, 0x1 ;  /* 0x000000010d0d7836 */ /* 0x008fca0000000000 */
[----:B------:R2:W-:Y:S07]  /*0310*/  STG.E desc[UR10][R2.64], R13 ;  /* 0x0000000d02007986 */ /* 0x0005ee000c10190a */
.L_x_1:
[----:B------:R-:W3:Y:S01]  /*0320*/  LDCU UR4, c[0x0][0x384] ;  /* 0x00007080ff0477ac */ /* 0x000ee20008000800 */
[----:B------:R-:W-:-:S05]  /*0330*/  VIADD R0, R0, 0x1 ;  /* 0x0000000100007836 */ /* 0x000fca0000000000 */
[----:B---3--:R-:W-:-:S13]  /*0340*/  ISETP.LT.AND P1, PT, R0, UR4, PT ;  /* 0x0000000400007c0c */ /* 0x008fda000bf21270 */
[----:B------:R-:W-:Y:S05]  /*0350*/  @P0 BRA P1, `(.L_x_4) ;  /* 0xfffffffc00740947 */ /* 0x000fea000083ffff */
[----:B------:R-:W-:Y:S05]  /*0360*/  @!P0 BRA `(.L_x_5) ;  /* 0xfffffffc00608947 */ /* 0x000fea000383ffff */
.L_x_0:
[----:B------:R-:W3:Y:S01]  /*0370*/  LDCU UR4, c[0x0][0x384] ;  /* 0x00007080ff0477ac */ /* 0x000ee20008000800 */
[----:B--2---:R-:W-:-:S05]  /*0380*/  VIADD R11, R11, 0x1 ;  /* 0x000000010b0b7836 */ /* 0x004fca0000000000 */
[----:B---3--:R-:W-:-:S13]  /*0390*/  ISETP.NE.AND P0, PT, R11, UR4, PT ;  /* 0x000000040b007c0c */ /* 0x008fda000bf05270 */
[----:B------:R-:W-:Y:S05]  /*03a0*/  @P0 BRA `(.L_x_6) ;  /* 0xfffffffc00440947 */ /* 0x000fea000383ffff */
[----:B------:R-:W2:Y:S01]  /*03b0*/  LDCU UR7, c[0x0][0x380] ;  /* 0x00007000ff0777ac */ /* 0x000ea20008000800 */
[----:B-1----:R-:W-:Y:S01]  /*03c0*/  IMAD.MOV.U32 R9, RZ, RZ, RZ ;  /* 0x000000ffff097224 */ /* 0x002fe200078e00ff */
[----:B--2---:R-:W-:-:S12]  /*03d0*/  UIADD3 UR7, UPT, UPT, -UR7, URZ, URZ ;  /* 0x000000ff07077290 */ /* 0x004fd8000fffe1ff */
.L_x_13:
[----:B0-----:R-:W0:Y:S02]  /*03e0*/  LDC.64 R2, c[0x0][0x398] ;  /* 0x0000e600ff027b82 */ /* 0x001e240000000a00 */
[----:B0-----:R-:W-:-:S07]  /*03f0*/  IMAD.WIDE.U32 R2, R9, 0x4, R2 ;  /* 0x0000000409027825 */ /* 0x001fce00078e0002 */
.L_x_12:
[----:B------:R-:W2:Y:S01]  /*0400*/  LDG.E R0, desc[UR10][R2.64] ;  /* 0x0000000a02007981 */ /* 0x000ea2000c1e1900 */
[----:B------:R-:W2:Y:S02]  /*0410*/  LDCU UR4, c[0x0][0x38c] ;  /* 0x00007180ff0477ac */ /* 0x000ea40008000800 */
[----:B--2---:R-:W-:-:S13]  /*0420*/  ISETP.GT.AND P0, PT, R0, UR4, PT ;  /* 0x0000000400007c0c */ /* 0x004fda000bf04270 */
[----:B------:R-:W-:Y:S05]  /*0430*/  @!P0 BRA `(.L_x_7) ;  /* 0x0000000000ac8947 */ /* 0x000fea0003800000 */
[----:B------:R-:W-:-:S07]  /*0440*/  HFMA2 R11, -RZ, RZ, 0, 0 ;  /* 0x00000000ff0b7431 */ /* 0x000fce00000001ff */
.L_x_11:
[----:B------:R-:W-:Y:S02]  /*0450*/  ISETP.NE.AND P1, PT, R11, R9, PT ;  /* 0x000000090b00720c */ /* 0x000fe40003f25270 */
[----:B------:R-:W-:-:S11]  /*0460*/  PLOP3.LUT P0, PT, PT, PT, PT, 0x80, 0x8 ;  /* 0x000000000008781c */ /* 0x000fd60003f0f070 */
[----:B------:R-:W-:Y:S05]  /*0470*/  @!P1 BRA `(.L_x_8) ;  /* 0x0000000000889947 */ /* 0x000fea0003800000 */
[----:B------:R-:W0:Y:S01]  /*0480*/  LDC.64 R6, c[0x0][0x398] ;  /* 0x0000e600ff067b82 */ /* 0x000e220000000a00 */
[----:B------:R-:W1:Y:S01]  /*0490*/  LDCU UR4, c[0x0][0x38c] ;  /* 0x00007180ff0477ac */ /* 0x000e620008000800 */
[----:B0-----:R-:W-:-:S05]  /*04a0*/  IMAD.WIDE.U32 R6, R11, 0x4, R6 ;  /* 0x000000040b067825 */ /* 0x001fca00078e0006 */
[----:B------:R-:W1:Y:S02]  /*04b0*/  LDG.E R0, desc[UR10][R6.64] ;  /* 0x0000000a06007981 */ /* 0x000e64000c1e1900 */
[----:B-1----:R-:W-:-:S13]  /*04c0*/  ISETP.GE.AND P1, PT, R0, UR4, PT ;  /* 0x0000000400007c0c */ /* 0x002fda000bf26270 */
[----:B------:R-:W-:Y:S05]  /*04d0*/  @P1 BRA `(.L_x_8) ;  /* 0x0000000000701947 */ /* 0x000fea0003800000 */
[----:B------:R-:W0:Y:S01]  /*04e0*/  LDC.64 R4, c[0x0][0x390] ;  /* 0x0000e400ff047b82 */ /* 0x000e220000000a00 */
[----:B------:R-:W1:Y:S01]  /*04f0*/  LDCU.64 UR8, c[0x0][0x390] ;  /* 0x00007200ff0877ac */ /* 0x000e620008000a00 */
[----:B0-----:R-:W2:Y:S02]  /*0500*/  LDG.E R4, desc[UR10][R4.64] ;  /* 0x0000000a04047981 */ /* 0x001ea4000c1e1900 */
[----:B--2---:R-:W-:-:S13]  /*0510*/  ISETP.NE.AND P1, PT, R4, R9, PT ;  /* 0x000000090400720c */ /* 0x004fda0003f25270 */
[----:B-1----:R-:W-:Y:S05]  /*0520*/  @!P1 BRA `(.L_x_9) ;  /* 0x0000000000349947 */ /* 0x002fea0003800000 */
[----:B------:R-:W-:-:S05]  /*0530*/  UMOV UR4, UR7 ;  /* 0x0000000700047c82 */ /* 0x000fca0008000000 */
.L_x_10:
[----:B------:R-:W-:Y:S02]  /*0540*/  UIADD3 UR5, UP0, UPT, UR8, 0x4, URZ ;  /* 0x0000000408057890 */ /* 0x000fe4000ff1e0ff */
[----:B------:R-:W-:Y:S02]  /*0550*/  UIADD3 UR4, UPT, UPT, UR4, 0x1, URZ ;  /* 0x0000000104047890 */ /* 0x000fe4000fffe0ff */
[----:B------:R-:W-:Y:S02]  /*0560*/  UIADD3.X UR6, UPT, UPT, URZ, UR9, URZ, UP0, !UPT ;  /* 0x00000009ff067290 */ /* 0x000fe400087fe4ff */
[----:B------:R-:W-:-:S09]  /*0570*/  UISETP.NE.AND UP0, UPT, UR4, URZ, UPT ;  /* 0x000000ff0400728c */ /* 0x000fd2000bf05270 */
[----:B------:R-:W-:Y:S05]  /*0580*/  BRA.U !UP0, `(.L_x_8) ;  /* 0x0000000108447547 */ /* 0x000fea000b800000 */
[----:B------:R-:W-:Y:S01]  /*0590*/  UMOV UR8, UR5 ;  /* 0x0000000500087c82 */ /* 0x000fe20008000000 */
[----:B------:R-:W-:Y:S01]  /*05a0*/  UMOV UR9, UR6 ;  /* 0x0000000600097c82 */ /* 0x000fe20008000000 */
[----:B------:R-:W-:Y:S02]  /*05b0*/  IMAD.U32 R4, RZ, RZ, UR8 ;  /* 0x00000008ff047e24 */ /* 0x000fe4000f8e00ff */
[----:B------:R-:W-:-:S05]  /*05c0*/  IMAD.U32 R5, RZ, RZ, UR9 ;  /* 0x00000009ff057e24 */ /* 0x000fca000f8e00ff */
[----:B------:R-:W2:Y:S02]  /*05d0*/  LDG.E R4, desc[UR10][R4.64] ;  /* 0x0000000a04047981 */ /* 0x000ea4000c1e1900 */
[----:B--2---:R-:W-:-:S13]  /*05e0*/  ISETP.NE.AND P1, PT, R4, R9, PT ;  /* 0x000000090400720c */ /* 0x004fda0003f25270 */
[----:B------:R-:W-:Y:S05]  /*05f0*/  @P1 BRA `(.L_x_10) ;  /* 0xfffffffc00d01947 */ /* 0x000fea000383ffff */
.L_x_9:
[----:B------:R-:W-:Y:S02]  /*0600*/  IMAD.U32 R4, RZ, RZ, UR8 ;  /* 0x00000008ff047e24 */ /* 0x000fe4000f8e00ff */
[----:B------:R-:W-:-:S05]  /*0610*/  IMAD.U32 R5, RZ, RZ, UR9 ;  /* 0x00000009ff057e24 */ /* 0x000fca000f8e00ff */
[----:B------:R0:W-:Y:S04]  /*0620*/  STG.E desc[UR10][R4.64], R11 ;  /* 0x0000000b04007986 */ /* 0x0001e8000c10190a */
[----:B------:R-:W2:Y:S02]  /*0630*/  LDG.E R0, desc[UR10][R2.64] ;  /* 0x0000000a02007981 */ /* 0x000ea4000c1e1900 */
[----:B--2---:R-:W-:-:S05]  /*0640*/  IADD3 R13, PT, PT, R0, -0x1, RZ ;  /* 0xffffffff000d7810 */ /* 0x004fca0007ffe0ff */
[----:B------:R0:W-:Y:S04]  /*0650*/  STG.E desc[UR10][R2.64], R13 ;  /* 0x0000000d02007986 */ /* 0x0001e8000c10190a */
[----:B------:R-:W2:Y:S01]  /*0660*/  LDG.E R0, desc[UR10][R6.64] ;  /* 0x0000000a06007981 */ /* 0x000ea2000c1e1900 */
[----:B------:R-:W-:Y:S01]  /*0670*/  PLOP3.LUT P0, PT, PT, PT, PT, 0x8, 0x80 ;  /* 0x000000000080781c */ /* 0x000fe20003f0e170 */
[----:B--2---:R-:W-:-:S05]  /*0680*/  VIADD R15, R0, 0x1 ;  /* 0x00000001000f7836 */ /* 0x004fca0000000000 */
[----:B------:R0:W-:Y:S07]  /*0690*/  STG.E desc[UR10][R6.64], R15 ;  /* 0x0000000f06007986 */ /* 0x0001ee000c10190a */
.L_x_8:
[----:B------:R-:W1:Y:S01]  /*06a0*/  LDCU UR4, c[0x0][0x384] ;  /* 0x00007080ff0477ac */ /* 0x000e620008000800 */
[----:B0-----:R-:W-:-:S05]  /*06b0*/  VIADD R11, R11, 0x1 ;  /* 0x000000010b0b7836 */ /* 0x001fca0000000000 */
[----:B-1----:R-:W-:-:S13]  /*06c0*/  ISETP.LT.AND P1, PT, R11, UR4, PT ;  /* 0x000000040b007c0c */ /* 0x002fda000bf21270 */
[----:B------:R-:W-:Y:S05]  /*06d0*/  @P0 BRA P1, `(.L_x_11) ;  /* 0xfffffffc005c0947 */ /* 0x000fea000083ffff */
[----:B------:R-:W-:Y:S05]  /*06e0*/  @!P0 BRA `(.L_x_12) ;  /* 0xfffffffc00448947 */ /* 0x000fea000383ffff */
.L_x_7:
[----:B------:R-:W0:Y:S01]  /*06f0*/  LDCU UR4, c[0x0][0x384] ;  /* 0x00007080ff0477ac */ /* 0x000e220008000800 */
[----:B------:R-:W-:-:S05]  /*0700*/  VIADD R9, R9, 0x1 ;  /* 0x0000000109097836 */ /* 0x000fca0000000000 */
[----:B0-----:R-:W-:-:S13]  /*0710*/  ISETP.NE.AND P0, PT, R9, UR4, PT ;  /* 0x0000000409007c0c */ /* 0x001fda000bf05270 */
[----:B------:R-:W-:Y:S05]  /*0720*/  @P0 BRA `(.L_x_13) ;  /* 0xfffffffc002c0947 */ /* 0x000fea000383ffff */
[----:B------:R-:W-:Y:S05]  /*0730*/  EXIT ;  /* 0x000000000000794d */ /* 0x000fea0003800000 */
.L_x_14:
[----:B------:R-:W-:-:S00]  /*0740*/  BRA `(.L_x_14) ;  /* 0xfffffffc00fc7947 */ /* 0x000fc0000383ffff */
[----:B------:R-:W-:-:S00]  /*0750*/  NOP ;  /* 0x0000000000007918 */ /* 0x000fc00000000000 */
        /* <DEDUP_REMOVED lines=10> */
.L_x_111:


//--------------------- .text.execute_refinement_moves --------------------------
	.section	.text.execute_refinement_moves,"ax",@progbits
	.align	128
        .global         execute_refinement_moves
        .type           execute_refinement_moves,@function
        .size           execute_refinement_moves,(.L_x_112 - execute_refinement_moves)
        .other          execute_refinement_moves,@"STO_CUDA_ENTRY STV_DEFAULT"
execute_refinement_moves:
.text.execute_refinement_moves:
[----:B------:R-:W-:Y:S01]  /*0000*/  LDC R1, c[0x0][0x37c] ;  /* 0x0000df00ff017b82 */ /* 0x000fe20000000800 */
[----:B------:R-:W0:Y:S07]  /*0010*/  S2R R0, SR_TID.X ;  /* 0x0000000000007919 */ /* 0x000e2e0000002100 */
[----:B------:R-:W0:Y:S08]  /*0020*/  S2UR UR4, SR_CTAID.X ;  /* 0x00000000000479c3 */ /* 0x000e300000002500 */
[----:B------:R-:W1:Y:S01]  /*0030*/  LDC R2, c[0x0][0x380] ;  /* 0x0000e000ff027b82 */ /* 0x000e620000000800 */
[----:B0-----:R-:W-:-:S04]  /*0040*/  LOP3.LUT P0, RZ, R0, UR4, RZ, 0xfc, !PT ;  /* 0x0000000400ff7c12 */ /* 0x001fc8000f80fcff */
[----:B-1----:R-:W-:-:S13]  /*0050*/  ISETP.LT.OR P0, PT, R2, 0x1, P0 ;  /* 0x000000010200780c */ /* 0x002fda0000701670 */
[----:B------:R-:W-:Y:S05]  /*0060*/  @P0 EXIT ;  /* 0x000000000000094d */ /* 0x000fea0003800000 */
[C---:B------:R-:W-:Y:S01]  /*0070*/  ISETP.GE.U32.AND P0, PT, R2.reuse, 0x4, PT ;  /* 0x000000040200780c */ /* 0x040fe20003f06070 */
[----:B------:R-:W0:Y:S01]  /*0080*/  LDCU.64 UR8, c[0x0][0x358] ;  /* 0x00006b00ff0877ac */ /* 0x000e220008000a00 */
[----:B------:R-:W-:Y:S01]  /*0090*/  LOP3.LUT R0, R2, 0x3, RZ, 0xc0, !PT ;  /* 0x0000000302007812 */ /* 0x000fe200078ec0ff */
[----:B------:R-:W-:-:S10]  /*00a0*/  IMAD.MOV.U32 R6, RZ, RZ, RZ ;  /* 0x000000ffff067224 */ /* 0x000fd400078e00ff */
[----:B------:R-:W-:Y:S05]  /*00b0*/  @!P0 BRA `(.L_x_15) ;  /* 0x00000008000c8947 */ /* 0x000fea0003800000 */
[----:B------:R-:W1:Y:S01]  /*00c0*/  LDCU.64 UR6, c[0x0][0x388] ;  /* 0x00007100ff0677ac */ /* 0x000e620008000a00 */
[----:B------:R-:W2:Y:S01]  /*00d0*/  LDC.64 R10, c[0x0][0x3a0] ;  /* 0x0000e800ff0a7b82 */ /* 0x000ea20000000a00 */
[----:B------:R-:W-:Y:S01]  /*00e0*/  LOP3.LUT R6, R2, 0x7ffffffc, RZ, 0xc0, !PT ;  /* 0x7ffffffc02067812 */ /* 0x000fe200078ec0ff */
[----:B------:R-:W3:Y:S04]  /*00f0*/  LDCU.64 UR4, c[0x0][0x390] ;  /* 0x00007200ff0477ac */ /* 0x000ee80008000a00 */
[----:B------:R-:W-:Y:S01]  /*0100*/  IMAD.MOV R7, RZ, RZ, -R6 ;  /* 0x000000ffff077224 */ /* 0x000fe200078e0a06 */
[----:B------:R-:W4:Y:S01]  /*0110*/  LDCU UR10, c[0x0][0x398] ;  /* 0x00007300ff0a77ac */ /* 0x000f220008000800 */
[----:B------:R-:W0:Y:S01]  /*0120*/  LDC.64 R8, c[0x0][0x3a8] ;  /* 0x0000ea00ff087b82 */ /* 0x000e220000000a00 */
[----:B-1----:R-:W-:-:S02]  /*0130*/  UIADD3 UR6, UP0, UPT, UR6, 0x8, URZ ;  /* 0x0000000806067890 */ /* 0x002fc4000ff1e0ff */
[----:B---3--:R-:W-:Y:S02]  /*0140*/  UIADD3 UR4, UP1, UPT, UR4, 0x8, URZ ;  /* 0x0000000804047890 */ /* 0x008fe4000ff3e0ff */
[----:B------:R-:W-:Y:S02]  /*0150*/  UIADD3.X UR7, UPT, UPT, URZ, UR7, URZ, UP0, !UPT ;  /* 0x00000007ff077290 */ /* 0x000fe400087fe4ff */
[----:B------:R-:W-:Y:S01]  /*0160*/  IMAD.U32 R4, RZ, RZ, UR6 ;  /* 0x00000006ff047e24 */ /* 0x000fe2000f8e00ff */
[----:B------:R-:W-:Y:S01]  /*0170*/  UIADD3.X UR5, UPT, UPT, URZ, UR5, URZ, UP1, !UPT ;  /* 0x00000005ff057290 */ /* 0x000fe20008ffe4ff */
[----:B------:R-:W-:Y:S02]  /*0180*/  IMAD.U32 R2, RZ, RZ, UR4 ;  /* 0x00000004ff027e24 */ /* 0x000fe4000f8e00ff */
[----:B------:R-:W-:-:S03]  /*0190*/  IMAD.U32 R5, RZ, RZ, UR7 ;  /* 0x00000007ff057e24 */ /* 0x000fc6000f8e00ff */
[----:B----4-:R-:W-:-:S07]  /*01a0*/  MOV R3, UR5 ;  /* 0x0000000500037c02 */ /* 0x010fce0008000f00 */
.L_x_20:
[----:B0-----:R-:W3:Y:S04]  /*01b0*/  LDG.E R17, desc[UR8][R4.64+-0x8] ;  /* 0xfffff80804117981 */ /* 0x001ee8000c1e1900 */
[----:B------:R-:W3:Y:S01]  /*01c0*/  LDG.E R27, desc[UR8][R2.64+-0x8] ;  /* 0xfffff808021b7981 */ /* 0x000ee2000c1e1900 */
[----:B------:R-:W-:-:S05]  /*01d0*/  VIADD R7, R7, 0x4 ;  /* 0x0000000407077836 */ /* 0x000fca0000000000 */
[----:B------:R-:W-:Y:S02]  /*01e0*/  ISETP.NE.AND P0, PT, R7, RZ, PT ;  /* 0x000000ff0700720c */ /* 0x000fe40003f05270 */
[----:B---3--:R-:W-:-:S04]  /*01f0*/  LOP3.LUT R12, R17, R27, RZ, 0xfc, !PT ;  /* 0x0000001b110c7212 */ /* 0x008fc800078efcff */
[----:B------:R-:W-:-:S13]  /*0200*/  ISETP.GE.AND P1, PT, R12, RZ, PT ;  /* 0x000000ff0c00720c */ /* 0x000fda0003f26270 */
[----:B------:R-:W-:Y:S05]  /*0210*/  @!P1 BRA `(.L_x_16) ;  /* 0x0000000000589947 */ /* 0x000fea0003800000 */
[----:B--2---:R-:W-:-:S05]  /*0220*/  IMAD.WIDE.U32 R16, R17, 0x4, R10 ;  /* 0x0000000411107825 */ /* 0x004fca00078e000a */
[----:B------:R-:W2:Y:S02]  /*0230*/  LDG.E R19, desc[UR8][R16.64] ;  /* 0x0000000810137981 */ /* 0x000ea4000c1e1900 */
[----:B--2---:R-:W-:-:S13]  /*0240*/  ISETP.GE.AND P1, PT, R19, RZ, PT ;  /* 0x000000ff1300720c */ /* 0x004fda0003f26270 */
[----:B------:R-:W-:Y:S05]  /*0250*/  @!P1 BRA `(.L_x_16) ;  /* 0x0000000000489947 */ /* 0x000fea0003800000 */
[----:B------:R-:W-:-:S05]  /*0260*/  IMAD.WIDE.U32 R12, R27, 0x4, R8 ;  /* 0x000000041b0c7825 */ /* 0x000fca00078e0008 */
[----:B------:R-:W2:Y:S02]  /*0270*/  LDG.E R14, desc[UR8][R12.64] ;  /* 0x000000080c0e7981 */ /* 0x000ea4000c1e1900 */
[----:B--2---:R-:W-:-:S13]  /*0280*/  ISETP.GE.AND P1, PT, R14, UR10, PT ;  /* 0x0000000a0e007c0c */ /* 0x004fda000bf26270 */
[----:B------:R-:W-:Y:S05]  /*0290*/  @P1 BRA `(.L_x_16) ;  /* 0x0000000000381947 */ /* 0x000fea0003800000 */
[----:B------:R-:W-:-:S05]  /*02a0*/  IMAD.WIDE.U32 R18, R19, 0x4, R8 ;  /* 0x0000000413127825 */ /* 0x000fca00078e0008 */
[----:B------:R-:W2:Y:S02]  /*02b0*/  LDG.E R14, desc[UR8][R18.64] ;  /* 0x00000008120e7981 */ /* 0x000ea4000c1e1900 */
[----:B--2---:R-:W-:-:S13]  /*02c0*/  ISETP.GE.AND P1, PT, R14, 0x2, PT ;  /* 0x000000020e00780c */ /* 0x004fda0003f26270 */
[----:B------:R0:W-:Y:S04]  /*02d0*/  @P1 STG.E desc[UR8][R16.64], R27 ;  /* 0x0000001b10001986 */ /* 0x0001e8000c101908 */
[----:B------:R-:W2:Y:S02]  /*02e0*/  @P1 LDG.E R14, desc[UR8][R18.64] ;  /* 0x00000008120e1981 */ /* 0x000ea4000c1e1900 */
[----:B--2---:R-:W-:-:S05]  /*02f0*/  @P1 VIADD R21, R14, 0xffffffff ;  /* 0xffffffff0e151836 */ /* 0x004fca0000000000 */
[----:B------:R0:W-:Y:S04]  /*0300*/  @P1 STG.E desc[UR8][R18.64], R21 ;  /* 0x0000001512001986 */ /* 0x0001e8000c101908 */
[----:B------:R-:W2:Y:S01]  /*0310*/  @P1 LDG.E R20, desc[UR8][R12.64] ;  /* 0x000000080c141981 */ /* 0x000ea2000c1e1900 */
[----:B------:R-:W1:Y:S01]  /*0320*/  @P1 LDC.64 R14, c[0x0][0x3b0] ;  /* 0x0000ec00ff0e1b82 */ /* 0x000e620000000a00 */
[----:B--2---:R-:W-:-:S05]  /*0330*/  @P1 VIADD R23, R20, 0x1 ;  /* 0x0000000114171836 */ /* 0x004fca0000000000 */
[----:B------:R0:W-:Y:S04]  /*0340*/  @P1 STG.E desc[UR8][R12.64], R23 ;  /* 0x000000170c001986 */ /* 0x0001e8000c101908 */
[----:B-1----:R-:W2:Y:S02]  /*0350*/  @P1 LDG.E R20, desc[UR8][R14.64] ;  /* 0x000000080e141981 */ /* 0x002ea4000c1e1900 */
[----:B--2---:R-:W-:-:S05]  /*0360*/  @P1 VIADD R25, R20, 0x1 ;  /* 0x0000000114191836 */ /* 0x004fca0000000000 */
[----:B------:R0:W-:Y:S02]  /*0370*/  @P1 STG.E desc[UR8][R14.64], R25 ;  /* 0x000000190e001986 */ /* 0x0001e4000c101908 */
.L_x_16:
[----:B0-----:R-:W3:Y:S04]  /*0380*/  LDG.E R15, desc[UR8][R4.64+-0x4] ;  /* 0xfffffc08040f7981 */ /* 0x001ee8000c1e1900 */
[----:B------:R-:W3:Y:S02]  /*0390*/  LDG.E R27, desc[UR8][R2.64+-0x4] ;  /* 0xfffffc08021b7981 */ /* 0x000ee4000c1e1900 */
        /* <DEDUP_REMOVED lines=16> */
[----:B--2---:R-:W-:-:S05]  /*04a0*/  @P1 IADD3 R21, PT, PT, R18, -0x1, RZ ;  /* 0xffffffff12151810 */ /* 0x004fca0007ffe0ff */
        /* <DEDUP_REMOVED lines=8> */
.L_x_17:
        /* <DEDUP_REMOVED lines=25> */
[----:B--2---:R-:W-:-:S05]  /*06c0*/  @P1 IADD3 R25, PT, PT, R20, 0x1, RZ ;  /* 0x0000000114191810 */ /* 0x004fca0007ffe0ff */
[----:B------:R0:W-:Y:S02]  /*06d0*/  @P1 STG.E desc[UR8][R18.64], R25 ;  /* 0x0000001912001986 */ /* 0x0001e4000c101908 */
.L_x_18:
        /* <DEDUP_REMOVED lines=16> */
[----:B------:R-:W-:Y:S05]  /*07e0*/  @!P1 BRA `(.L_x_19) ;  /* 0x00000000002c9947 */ /* 0x000fea0003800000 */
[----:B------:R0:W-:Y:S04]  /*07f0*/  STG.E desc[UR8][R14.64], R27 ;  /* 0x0000001b0e007986 */ /* 0x0001e8000c101908 */
[----:B------:R-:W2:Y:S02]  /*0800*/  LDG.E R18, desc[UR8][R16.64] ;  /* 0x0000000810127981 */ /* 0x000ea4000c1e1900 */
[----:B--2---:R-:W-:-:S05]  /*0810*/  VIADD R21, R18, 0xffffffff ;  /* 0xffffffff12157836 */ /* 0x004fca0000000000 */
[----:B------:R0:W-:Y:S04]  /*0820*/  STG.E desc[UR8][R16.64], R21 ;  /* 0x0000001510007986 */ /* 0x0001e8000c101908 */
[----:B------:R-:W2:Y:S01]  /*0830*/  LDG.E R20, desc[UR8][R12.64] ;  /* 0x000000080c147981 */ /* 0x000ea2000c1e1900 */
[----:B------:R-:W1:Y:S01]  /*0840*/  LDC.64 R18, c[0x0][0x3b0] ;  /* 0x0000ec00ff127b82 */ /* 0x000e620000000a00 */
[----:B--2---:R-:W-:-:S05]  /*0850*/  VIADD R23, R20, 0x1 ;  /* 0x0000000114177836 */ /* 0x004fca0000000000 */
[----:B------:R0:W-:Y:S04]  /*0860*/  STG.E desc[UR8][R12.64], R23 ;  /* 0x000000170c007986 */ /* 0x0001e8000c101908 */
[----:B-1----:R-:W2:Y:S02]  /*0870*/  LDG.E R20, desc[UR8][R18.64] ;  /* 0x0000000812147981 */ /* 0x002ea4000c1e1900 */
[----:B--2---:R-:W-:-:S05]  /*0880*/  VIADD R25, R20, 0x1 ;  /* 0x0000000114197836 */ /* 0x004fca0000000000 */
[----:B------:R0:W-:Y:S02]  /*0890*/  STG.E desc[UR8][R18.64], R25 ;  /* 0x0000001912007986 */ /* 0x0001e4000c101908 */
.L_x_19:
[----:B------:R-:W-:Y:S02]  /*08a0*/  IADD3 R2, P2, PT, R2, 0x10, RZ ;  /* 0x0000001002027810 */ /* 0x000fe40007f5e0ff */
[----:B------:R-:W-:-:S03]  /*08b0*/  IADD3 R4, P1, PT, R4, 0x10, RZ ;  /* 0x0000001004047810 */ /* 0x000fc60007f3e0ff */
[----:B------:R-:W-:Y:S01]  /*08c0*/  IMAD.X R3, RZ, RZ, R3, P2 ;  /* 0x000000ffff037224 */ /* 0x000fe200010e0603 */
[----:B------:R-:W-:Y:S01]  /*08d0*/  IADD3.X R5, PT, PT, RZ, R5, RZ, P1, !PT ;  /* 0x00000005ff057210 */ /* 0x000fe20000ffe4ff */
[----:B------:R-:W-:Y:S08]  /*08e0*/  @P0 BRA `(.L_x_20) ;  /* 0xfffffff800300947 */ /* 0x000ff0000383ffff */
.L_x_15:
[----:B------:R-:W-:-:S13]  /*08f0*/  ISETP.NE.AND P0, PT, R0, RZ, PT ;  /* 0x000000ff0000720c */ /* 0x000fda0003f05270 */
[----:B0-----:R-:W-:Y:S05]  /*0900*/  @!P0 EXIT ;  /* 0x000000000000894d */ /* 0x001fea0003800000 */
[----:B------:R-:W0:Y:S01]  /*0910*/  LDC.64 R8, c[0x0][0x390] ;  /* 0x0000e400ff087b82 */ /* 0x000e220000000a00 */
[----:B------:R-:W-:Y:S01]  /*0920*/  IADD3 R0, PT, PT, -R0, RZ, RZ ;  /* 0x000000ff00007210 */ /* 0x000fe20007ffe1ff */
[----:B------:R-:W1:Y:S06]  /*0930*/  LDCU UR4, c[0x0][0x398] ;  /* 0x00007300ff0477ac */ /* 0x000e6c0008000800 */
[----:B--2---:R-:W2:Y:S08]  /*0940*/  LDC.64 R10, c[0x0][0x388] ;  /* 0x0000e200ff0a7b82 */ /* 0x004eb00000000a00 */
[----:B------:R-:W3:Y:S08]  /*0950*/  LDC.64 R4, c[0x0][0x3a0] ;  /* 0x0000e800ff047b82 */ /* 0x000ef00000000a00 */
[----:B------:R-:W4:Y:S01]  /*0960*/  LDC.64 R2, c[0x0][0x3a8] ;  /* 0x0000ea00ff027b82 */ /* 0x000f220000000a00 */
[----:B0-----:R-:W-:-:S04]  /*0970*/  IMAD.WIDE.U32 R8, R6, 0x4, R8 ;  /* 0x0000000406087825 */ /* 0x001fc800078e0008 */
[----:B------:R-:W-:Y:S02]  /*0980*/  IMAD.MOV.U32 R7, RZ, RZ, R9 ;  /* 0x000000ffff077224 */ /* 0x000fe400078e0009 */
[----:B--2---:R-:W-:-:S04]  /*0990*/  IMAD.WIDE.U32 R10, R6, 0x4, R10 ;  /* 0x00000004060a7825 */ /* 0x004fc800078e000a */
[----:B-1----:R-:W-:-:S07]  /*09a0*/  IMAD.MOV.U32 R6, RZ, RZ, R8 ;  /* 0x000000ffff067224 */ /* 0x002fce00078e0008 */
.L_x_22:
[----:B0-----:R-:W2:Y:S04]  /*09b0*/  LDG.E R13, desc[UR8][R10.64] ;  /* 0x000000080a0d7981 */ /* 0x001ea8000c1e1900 */
[----:B------:R-:W2:Y:S01]  /*09c0*/  LDG.E R25, desc[UR8][R6.64] ;  /* 0x0000000806197981 */ /* 0x000ea2000c1e1900 */
[----:B------:R-:W-:-:S05]  /*09d0*/  VIADD R0, R0, 0x1 ;  /* 0x0000000100007836 */ /* 0x000fca0000000000 */
[----:B------:R-:W-:Y:S02]  /*09e0*/  ISETP.NE.AND P0, PT, R0, RZ, PT ;  /* 0x000000ff0000720c */ /* 0x000fe40003f05270 */
[----:B--2---:R-:W-:-:S04]  /*09f0*/  LOP3.LUT R8, R13, R25, RZ, 0xfc, !PT ;  /* 0x000000190d087212 */ /* 0x004fc800078efcff */
[----:B------:R-:W-:-:S13]  /*0a00*/  ISETP.GE.AND P1, PT, R8, RZ, PT ;  /* 0x000000ff0800720c */ /* 0x000fda0003f26270 */
[----:B------:R-:W-:Y:S05]  /*0a10*/  @!P1 BRA `(.L_x_21) ;  /* 0x00000000005c9947 */ /* 0x000fea0003800000 */
[----:B---3--:R-:W-:-:S05]  /*0a20*/  IMAD.WIDE.U32 R12, R13, 0x4, R4 ;  /* 0x000000040d0c7825 */ /* 0x008fca00078e0004 */
[----:B------:R-:W2:Y:S02]  /*0a30*/  LDG.E R15, desc[UR8][R12.64] ;  /* 0x000000080c0f7981 */ /* 0x000ea4000c1e1900 */
[----:B--2---:R-:W-:-:S13]  /*0a40*/  ISETP.GE.AND P1, PT, R15, RZ, PT ;  /* 0x000000ff0f00720c */ /* 0x004fda0003f26270 */
[----:B------:R-:W-:Y:S05]  /*0a50*/  @!P1 BRA `(.L_x_21) ;  /* 0x00000000004c9947 */ /* 0x000fea0003800000 */
[----:B----4-:R-:W-:-:S05]  /*0a60*/  IMAD.WIDE.U32 R8, R25, 0x4, R2 ;  /* 0x0000000419087825 */ /* 0x010fca00078e0002 */
        /* <DEDUP_REMOVED lines=16> */
[----:B--2---:R-:W-:-:S05]  /*0b70*/  IADD3 R23, PT, PT, R18, 0x1, RZ ;  /* 0x0000000112177810 */ /* 0x004fca0007ffe0ff */
[----:B------:R0:W-:Y:S02]  /*0b80*/  STG.E desc[UR8][R16.64], R23 ;  /* 0x0000001710007986 */ /* 0x0001e4000c101908 */
.L_x_21:
[----:B------:R-:W-:Y:S02]  /*0b90*/  IADD3 R6, P1, PT, R6, 0x4, RZ ;  /* 0x0000000406067810 */ /* 0x000fe40007f3e0ff */
[----:B------:R-:W-:-:S03]  /*0ba0*/  IADD3 R10, P2, PT, R10, 0x4, RZ ;  /* 0x000000040a0a7810 */ /* 0x000fc60007f5e0ff */
[----:B------:R-:W-:Y:S02]  /*0bb0*/  IMAD.X R7, RZ, RZ, R7, P1 ;  /* 0x000000ffff077224 */ /* 0x000fe400008e0607 */
[----:B------:R-:W-:Y:S01]  /*0bc0*/  IMAD.X R11, RZ, RZ, R11, P2 ;  /* 0x000000ffff0b7224 */ /* 0x000fe200010e060b */
[----:B------:R-:W-:Y:S07]  /*0bd0*/  @P0 BRA `(.L_x_22) ;  /* 0xfffffffc00740947 */ /* 0x000fee000383ffff */
[----:B------:R-:W-:Y:S05]  /*0be0*/  EXIT ;  /* 0x000000000000794d */ /* 0x000fea0003800000 */
.L_x_23:
        /* <DEDUP_REMOVED lines=9> */
.L_x_112:


//--------------------- .text.compute_refinement_moves_batched --------------------------
	.section	.text.compute_refinement_moves_batched,"ax",@progbits
	.align	128
        .global         compute_refinement_moves_batched
        .type           compute_refinement_moves_batched,@function
        .size           compute_refinement_moves_batched,(.L_x_113 - compute_refinement_moves_batched)
        .other          compute_refinement_moves_batched,@"STO_CUDA_ENTRY STV_DEFAULT"
compute_refinement_moves_batched:
.text.compute_refinement_moves_batched:
[----:B------:R-:W-:Y:S01]  /*0000*/  LDC R1, c[0x0][0x37c] ;  /* 0x0000df00ff017b82 */ /* 0x000fe20000000800 */
[----:B------:R-:W0:Y:S07]  /*0010*/  S2R R3, SR_TID.X ;  /* 0x0000000000037919 */ /* 0x000e2e0000002100 */
[----:B------:R-:W0:Y:S01]  /*0020*/  S2UR UR4, SR_CTAID.X ;  /* 0x00000000000479c3 */ /* 0x000e220000002500 */
[----:B------:R-:W1:Y:S01]  /*0030*/  LDCU.64 UR6, c[0x0][0x380] ;  /* 0x00007000ff0677ac */ /* 0x000e620008000a00 */
[----:B------:R-:W2:Y:S06]  /*0040*/  LDCU UR5, c[0x0][0x388] ;  /* 0x00007100ff0577ac */ /* 0x000eac0008000800 */
[----:B------:R-:W0:Y:S02]  /*0050*/  LDC R12, c[0x0][0x360] ;  /* 0x0000d800ff0c7b82 */ /* 0x000e240000000800 */
[----:B0-----:R-:W-:-:S04]  /*0060*/  IMAD R12, R12, UR4, R3 ;  /* 0x000000040c0c7c24 */ /* 0x001fc8000f8e0203 */
[----:B-1----:R-:W-:-:S05]  /*0070*/  VIADD R0, R12, UR6 ;  /* 0x000000060c007c36 */ /* 0x002fca0008000000 */
[----:B--2---:R-:W-:-:S04]  /*0080*/  ISETP.GE.AND P0, PT, R0, UR5, PT ;  /* 0x0000000500007c0c */ /* 0x004fc8000bf06270 */
[----:B------:R-:W-:-:S13]  /*0090*/  ISETP.GE.OR P0, PT, R12, UR7, P0 ;  /* 0x000000070c007c0c */ /* 0x000fda0008706670 */
[----:B------:R-:W-:Y:S05]  /*00a0*/  @P0 EXIT ;  /* 0x000000000000094d */ /* 0x000fea0003800000 */
[----:B------:R-:W0:Y:S01]  /*00b0*/  LDC.64 R2, c[0x0][0x3d0] ;  /* 0x0000f400ff027b82 */ /* 0x000e220000000a00 */
[----:B------:R-:W1:Y:S07]  /*00c0*/  LDCU.64 UR6, c[0x0][0x358] ;  /* 0x00006b00ff0677ac */ /* 0x000e6e0008000a00 */
[----:B------:R-:W2:Y:S08]  /*00d0*/  LDC.64 R4, c[0x0][0x3c0] ;  /* 0x0000f000ff047b82 */ /* 0x000eb00000000a00 */
[----:B------:R-:W3:Y:S01]  /*00e0*/  LDC.64 R6, c[0x0][0x3d8] ;  /* 0x0000f600ff067b82 */ /* 0x000ee20000000a00 */
[----:B0-----:R-:W-:-:S07]  /*00f0*/  IMAD.WIDE R2, R0, 0x4, R2 ;  /* 0x0000000400027825 */ /* 0x001fce00078e0202 */
[----:B------:R-:W0:Y:S01]  /*0100*/  LDC.64 R8, c[0x0][0x3e0] ;  /* 0x0000f800ff087b82 */ /* 0x000e220000000a00 */
[----:B-1----:R1:W-:Y:S01]  /*0110*/  STG.E desc[UR6][R2.64], R0 ;  /* 0x0000000002007986 */ /* 0x0023e2000c101906 */
[----:B--2---:R-:W-:-:S06]  /*0120*/  IMAD.WIDE R4, R0, 0x4, R4 ;  /* 0x0000000400047825 */ /* 0x004fcc00078e0204 */
[----:B------:R-:W2:Y:S01]  /*0130*/  LDC.64 R16, c[0x0][0x3e8] ;  /* 0x0000fa00ff107b82 */ /* 0x000ea20000000a00 */
[----:B------:R-:W4:Y:S01]  /*0140*/  LDG.E R11, desc[UR6][R4.64] ;  /* 0x00000006040b7981 */ /* 0x000f22000c1e1900 */
[----:B---3--:R-:W-:-:S06]  /*0150*/  IMAD.WIDE R6, R0, 0x4, R6 ;  /* 0x0000000400067825 */ /* 0x008fcc00078e0206 */
[----:B------:R-:W3:Y:S01]  /*0160*/  LDC R13, c[0x0][0x38c] ;  /* 0x0000e300ff0d7b82 */ /* 0x000ee20000000800 */
[----:B0-----:R-:W-:-:S04]  /*0170*/  IMAD.WIDE R8, R0, 0x4, R8 ;  /* 0x0000000400087825 */ /* 0x001fc800078e0208 */
[----:B--2---:R-:W-:Y:S01]  /*0180*/  IMAD.WIDE R16, R0, 0x4, R16 ;  /* 0x0000000400107825 */ /* 0x004fe200078e0210 */
[----:B----4-:R0:W-:Y:S04]  /*0190*/  STG.E desc[UR6][R6.64], R11 ;  /* 0x0000000b06007986 */ /* 0x0101e8000c101906 */
[----:B------:R0:W-:Y:S04]  /*01a0*/  STG.E desc[UR6][R8.64], RZ ;  /* 0x000000ff08007986 */ /* 0x0001e8000c101906 */
[----:B------:R0:W-:Y:S04]  /*01b0*/  STG.E desc[UR6][R16.64], RZ ;  /* 0x000000ff10007986 */ /* 0x0001e8000c101906 */
[----:B-1----:R-:W3:Y:S02]  /*01c0*/  LDG.E R2, desc[UR6][R4.64] ;  /* 0x0000000604027981 */ /* 0x002ee4000c1e1900 */
[----:B---3--:R-:W-:-:S04]  /*01d0*/  ISETP.GE.AND P0, PT, R2, R13, PT ;  /* 0x0000000d0200720c */ /* 0x008fc80003f06270 */
[----:B------:R-:W-:-:S13]  /*01e0*/  ISETP.LT.OR P0, PT, R2, RZ, P0 ;  /* 0x000000ff0200720c */ /* 0x000fda0000701670 */
[----:B0-----:R-:W-:Y:S05]  /*01f0*/  @P0 EXIT ;  /* 0x000000000000094d */ /* 0x001fea0003800000 */
[----:B------:R-:W0:Y:S02]  /*0200*/  LDCU.64 UR4, c[0x0][0x3c8] ;  /* 0x00007900ff0477ac */ /* 0x000e240008000a00 */
[----:B0-----:R-:W-:-:S04]  /*0210*/  LEA R14, P0, R2, UR4, 0x2 ;  /* 0x00000004020e7c11 */ /* 0x001fc8000f8010ff */
[----:B------:R-:W-:-:S05]  /*0220*/  LEA.HI.X R15, R2, UR5, RZ, 0x2, P0 ;  /* 0x00000005020f7c11 */ /* 0x000fca00080f14ff */
[----:B------:R-:W2:Y:S02]  /*0230*/  LDG.E R3, desc[UR6][R14.64] ;  /* 0x000000060e037981 */ /* 0x000ea4000c1e1900 */
[----:B--2---:R-:W-:-:S13]  /*0240*/  ISETP.GE.AND P0, PT, R3, 0x2, PT ;  /* 0x000000020300780c */ /* 0x004fda0003f06270 */
[----:B------:R-:W-:Y:S05]  /*0250*/  @!P0 EXIT ;  /* 0x000000000000894d */ /* 0x000fea0003800000 */
[----:B------:R-:W0:Y:S01]  /*0260*/  LDC.64 R4, c[0x0][0x3a8] ;  /* 0x0000ea00ff047b82 */ /* 0x000e220000000a00 */
[----:B------:R-:W1:Y:S01]  /*0270*/  LDCU UR4, c[0x0][0x398] ;  /* 0x00007300ff0477ac */ /* 0x000e620008000800 */
[----:B0-----:R-:W-:-:S05]  /*0280*/  IMAD.WIDE R4, R0, 0x4, R4 ;  /* 0x0000000400047825 */ /* 0x001fca00078e0204 */
[----:B------:R-:W2:Y:S04]  /*0290*/  LDG.E R10, desc[UR6][R4.64] ;  /* 0x00000006040a7981 */ /* 0x000ea8000c1e1900 */
[----:B------:R-:W2:Y:S02]  /*02a0*/  LDG.E R9, desc[UR6][R4.64+0x4] ;  /* 0x0000040604097981 */ /* 0x000ea4000c1e1900 */
[----:B--2---:R-:W-:-:S05]  /*02b0*/  IMAD.IADD R3, R9, 0x1, -R10 ;  /* 0x0000000109037824 */ /* 0x004fca00078e0a0a */
[----:B-1----:R-:W-:-:S13]  /*02c0*/  ISETP.GT.AND P0, PT, R3, UR4, PT ;  /* 0x0000000403007c0c */ /* 0x002fda000bf04270 */
[----:B------:R-:W-:Y:S05]  /*02d0*/  @P0 EXIT ;  /* 0x000000000000094d */ /* 0x000fea0003800000 */
[----:B------:R-:W-:Y:S01]  /*02e0*/  ISETP.GE.AND P0, PT, R3, 0x1, PT ;  /* 0x000000010300780c */ /* 0x000fe20003f06270 */
[----:B------:R-:W-:Y:S01]  /*02f0*/  BSSY.RECONVERGENT B3, `(.L_x_24) ;  /* 0x000018f000037945 */ /* 0x000fe20003800200 */
[----:B------:R-:W-:Y:S02]  /*0300*/  IMAD R12, R12, UR4, RZ ;  /* 0x000000040c0c7c24 */ /* 0x000fe4000f8e02ff */
[----:B------:R-:W-:-:S09]  /*0310*/  IMAD.MOV.U32 R4, RZ, RZ, RZ ;  /* 0x000000ffff047224 */ /* 0x000fd200078e00ff */
[----:B------:R-:W-:Y:S05]  /*0320*/  @!P0 BRA `(.L_x_25) ;  /* 0x00000018002c8947 */ /* 0x000fea0003800000 */
[----:B------:R-:W0:Y:S01]  /*0330*/  LDC.64 R6, c[0x0][0x400] ;  /* 0x00010000ff067b82 */ /* 0x000e220000000a00 */
[----:B------:R-:W-:Y:S01]  /*0340*/  BSSY.RECONVERGENT B2, `(.L_x_26) ;  /* 0x00000ac000027945 */ /* 0x000fe20003800200 */
[----:B------:R-:W-:Y:S01]  /*0350*/  VIMNMX R4, PT, PT, R13, 0x40, PT ;  /* 0x000000400d047848 */ /* 0x000fe20003fe0100 */
[----:B------:R-:W-:Y:S02]  /*0360*/  IMAD.MOV.U32 R5, RZ, RZ, RZ ;  /* 0x000000ffff057224 */ /* 0x000fe400078e00ff */
[----:B0-----:R-:W-:-:S07]  /*0370*/  IMAD.WIDE R6, R12, 0x8, R6 ;  /* 0x000000080c067825 */ /* 0x001fce00078e0206 */
.L_x_46:
[----:B01234-:R-:W0:Y:S01]  /*0380*/  LDC.64 R18, c[0x0][0x3a0] ;  /* 0x0000e800ff127b82 */ /* 0x01fe220000000a00 */
[----:B------:R-:W-:Y:S02]  /*0390*/  IMAD.IADD R11, R10, 0x1, R5 ;  /* 0x000000010a0b7824 */ /* 0x000fe400078e0205 */
[----:B------:R-:W-:-:S05]  /*03a0*/  IMAD.WIDE.U32 R20, R5, 0x8, R6 ;  /* 0x0000000805147825 */ /* 0x000fca00078e0006 */
[----:B------:R1:W-:Y:S01]  /*03b0*/  STG.E.64 desc[UR6][R20.64], RZ ;  /* 0x000000ff14007986 */ /* 0x0003e2000c101b06 */
[----:B------:R-:W2:Y:S01]  /*03c0*/  LDC.64 R22, c[0x0][0x3b8] ;  /* 0x0000ee00ff167b82 */ /* 0x000ea20000000a00 */
[----:B0-----:R-:W-:-:S06]  /*03d0*/  IMAD.WIDE R18, R11, 0x4, R18 ;  /* 0x000000040b127825 */ /* 0x001fcc00078e0212 */
[----:B------:R-:W2:Y:S02]  /*03e0*/  LDG.E R19, desc[UR6][R18.64] ;  /* 0x0000000612137981 */ /* 0x000ea4000c1e1900 */
[----:B--2---:R-:W-:-:S05]  /*03f0*/  IMAD.WIDE R22, R19, 0x4, R22 ;  /* 0x0000000413167825 */ /* 0x004fca00078e0216 */
[----:B------:R-:W2:Y:S04]  /*0400*/  LDG.E R13, desc[UR6][R22.64] ;  /* 0x00000006160d7981 */ /* 0x000ea8000c1e1900 */
[----:B------:R-:W2:Y:S01]  /*0410*/  LDG.E R8, desc[UR6][R22.64+0x4] ;  /* 0x0000040616087981 */ /* 0x000ea2000c1e1900 */
[----:B------:R-:W-:Y:S01]  /*0420*/  BSSY.RECONVERGENT B1, `(.L_x_27) ;  /* 0x000009a000017945 */ /* 0x000fe20003800200 */
[----:B--2---:R-:W-:-:S13]  /*0430*/  ISETP.GE.AND P0, PT, R13, R8, PT ;  /* 0x000000080d00720c */ /* 0x004fda0003f06270 */
[----:B-1----:R-:W-:Y:S05]  /*0440*/  @P0 BRA `(.L_x_28) ;  /* 0x00000008005c0947 */ /* 0x002fea0003800000 */
[----:B------:R-:W-:Y:S01]  /*0450*/  IMAD.IADD R11, R8, 0x1, -R13 ;  /* 0x00000001080b7824 */ /* 0x000fe200078e0a0d */
[----:B------:R-:W-:Y:S01]  /*0460*/  BSSY.RECONVERGENT B0, `(.L_x_29) ;  /* 0x0000044000007945 */ /* 0x000fe20003800200 */
[----:B------:R-:W-:-:S03]  /*0470*/  CS2R R18, SRZ ;  /* 0x0000000000127805 */ /* 0x000fc6000001ff00 */
[----:B------:R-:W-:Y:S01]  /*0480*/  LOP3.LUT P0, R27, R11, 0x3, RZ, 0xc0, !PT ;  /* 0x000000030b1b7812 */ /* 0x000fe2000780c0ff */
[----:B------:R-:W-:-:S12]  /*0490*/  IMAD.MOV.U32 R11, RZ, RZ, R13 ;  /* 0x000000ffff0b7224 */ /* 0x000fd800078e000d */
[----:B------:R-:W-:Y:S05]  /*04a0*/  @!P0 BRA `(.L_x_30) ;  /* 0x0000000000fc8947 */ /* 0x000fea0003800000 */
[----:B------:R-:W0:Y:S08]  /*04b0*/  LDC.64 R22, c[0x0][0x3b0] ;  /* 0x0000ec00ff167b82 */ /* 0x000e300000000a00 */
[----:B------:R-:W1:Y:S01]  /*04c0*/  LDC R26, c[0x0][0x388] ;  /* 0x0000e200ff1a7b82 */ /* 0x000e620000000800 */
[----:B0-----:R-:W-:-:S05]  /*04d0*/  IMAD.WIDE R22, R13, 0x4, R22 ;  /* 0x000000040d167825 */ /* 0x001fca00078e0216 */
[----:B------:R-:W2:Y:S01]  /*04e0*/  LDG.E R11, desc[UR6][R22.64] ;  /* 0x00000006160b7981 */ /* 0x000ea2000c1e1900 */
[----:B------:R-:W-:Y:S01]  /*04f0*/  BSSY.RECONVERGENT B4, `(.L_x_31) ;  /* 0x0000010000047945 */ /* 0x000fe20003800200 */
[----:B------:R-:W-:Y:S02]  /*0500*/  ISETP.NE.AND P1, PT, R27, 0x1, PT ;  /* 0x000000011b00780c */ /* 0x000fe40003f25270 */
[----:B------:R-:W-:Y:S02]  /*0510*/  CS2R R18, SRZ ;  /* 0x0000000000127805 */ /* 0x000fe4000001ff00 */
[----:B--2---:R-:W-:-:S04]  /*0520*/  ISETP.GE.AND P0, PT, R11, RZ, PT ;  /* 0x000000ff0b00720c */ /* 0x004fc80003f06270 */
[----:B------:R-:W-:-:S04]  /*0530*/  ISETP.EQ.OR P0, PT, R11, R0, !P0 ;  /* 0x000000000b00720c */ /* 0x000fc80004702670 */
[----:B-1----:R-:W-:-:S13]  /*0540*/  ISETP.GE.OR P0, PT, R11, R26, P0 ;  /* 0x0000001a0b00720c */ /* 0x002fda0000706670 */
[----:B------:R-:W-:Y:S05]  /*0550*/  @P0 BRA `(.L_x_32) ;  /* 0x0000000000240947 */ /* 0x000fea0003800000 */
[----:B------:R-:W0:Y:S02]  /*0560*/  LDC.64 R24, c[0x0][0x3c0] ;  /* 0x0000f000ff187b82 */ /* 0x000e240000000a00 */
[----:B0-----:R-:W-:-:S06]  /*0570*/  IMAD.WIDE.U32 R24, R11, 0x4, R24 ;  /* 0x000000040b187825 */ /* 0x001fcc00078e0018 */
[----:B------:R-:W2:Y:S02]  /*0580*/  LDG.E R24, desc[UR6][R24.64] ;  /* 0x0000000618187981 */ /* 0x000ea4000c1e1900 */
[----:B--2---:R-:W-:-:S04]  /*0590*/  ISETP.GE.AND P0, PT, R24, R4, PT ;  /* 0x000000041800720c */ /* 0x004fc80003f06270 */
[----:B------:R-:W-:-:S13]  /*05a0*/  ISETP.LT.OR P0, PT, R24, RZ, P0 ;  /* 0x000000ff1800720c */ /* 0x000fda0000701670 */
[----:B------:R-:W-:-:S05]  /*05b0*/  @!P0 IMAD.MOV.U32 R11, RZ, RZ, 0x1 ;  /* 0x00000001ff0b8424 */ /* 0x000fca00078e00ff */
[CC--:B------:R-:W-:Y:S02]  /*05c0*/  @!P0 SHF.L.U64.HI R19, R11.reuse, R24.reuse, RZ ;  /* 0x000000180b138219 */ /* 0x0c0fe400000102ff */
[----:B------:R-:W-:-:S05]  /*05d0*/  @!P0 SHF.L.U32 R18, R11, R24, RZ ;  /* 0x000000180b128219 */ /* 0x000fca00000006ff */
[----:B------:R0:W-:Y:S02]  /*05e0*/  @!P0 STG.E.64 desc[UR6][R20.64], R18 ;  /* 0x0000001214008986 */ /* 0x0001e4000c101b06 */
.L_x_32:
[----:B------:R-:W-:Y:S05]  /*05f0*/  BSYNC.RECONVERGENT B4 ;  /* 0x0000000000047941 */ /* 0x000fea0003800200 */
.L_x_31:
[----:B------:R-:W-:Y:S01]  /*0600*/  VIADD R11, R13, 0x1 ;  /* 0x000000010d0b7836 */ /* 0x000fe20000000000 */
[----:B------:R-:W-:Y:S06]  /*0610*/  @!P1 BRA `(.L_x_30) ;  /* 0x0000000000a09947 */ /* 0x000fec0003800000 */
[----:B------:R-:W2:Y:S01]  /*0620*/  LDG.E R11, desc[UR6][R22.64+0x4] ;  /* 0x00000406160b7981 */ /* 0x000ea2000c1e1900 */
[----:B------:R-:W-:Y:S01]  /*0630*/  BSSY.RECONVERGENT B4, `(.L_x_33) ;  /* 0x0000011000047945 */ /* 0x000fe20003800200 */
[----:B------:R-:W-:Y:S02]  /*0640*/  ISETP.NE.AND P1, PT, R27, 0x2, PT ;  /* 0x000000021b00780c */ /* 0x000fe40003f25270 */
[----:B--2---:R-:W-:-:S04]  /*0650*/  ISETP.GE.AND P0, PT, R11, RZ, PT ;  /* 0x000000ff0b00720c */ /* 0x004fc80003f06270 */
[----:B------:R-:W-:-:S04]  /*0660*/  ISETP.EQ.OR P0, PT, R11, R0, !P0 ;  /* 0x000000000b00720c */ /* 0x000fc80004702670 */
[----:B------:R-:W-:-:S13]  /*0670*/  ISETP.GE.OR P0, PT, R11, R26, P0 ;  /* 0x0000001a0b00720c */ /* 0x000fda0000706670 */
[----:B------:R-:W-:Y:S05]  /*0680*/  @P0 BRA `(.L_x_34) ;  /* 0x00000000002c0947 */ /* 0x000fea0003800000 */
[----:B------:R-:W1:Y:S02]  /*0690*/  LDC.64 R24, c[0x0][0x3c0] ;  /* 0x0000f000ff187b82 */ /* 0x000e640000000a00 */
[----:B-1----:R-:W-:-:S06]  /*06a0*/  IMAD.WIDE.U32 R24, R11, 0x4, R24 ;  /* 0x000000040b187825 */ /* 0x002fcc00078e0018 */
[----:B------:R-:W2:Y:S02]  /*06b0*/  LDG.E R25, desc[UR6][R24.64] ;  /* 0x0000000618197981 */ /* 0x000ea4000c1e1900 */
[----:B--2---:R-:W-:-:S04]  /*06c0*/  ISETP.GE.AND P0, PT, R25, R4, PT ;  /* 0x000000041900720c */ /* 0x004fc80003f06270 */
[----:B------:R-:W-:-:S13]  /*06d0*/  ISETP.LT.OR P0, PT, R25, RZ, P0 ;  /* 0x000000ff1900720c */ /* 0x000fda0000701670 */
[----:B------:R-:W-:-:S05]  /*06e0*/  @!P0 IMAD.MOV.U32 R28, RZ, RZ, 0x1 ;  /* 0x00000001ff1c8424 */ /* 0x000fca00078e00ff */
[CC--:B------:R-:W-:Y:S02]  /*06f0*/  @!P0 SHF.L.U32 R11, R28.reuse, R25.reuse, RZ ;  /* 0x000000191c0b8219 */ /* 0x0c0fe400000006ff */
[----:B------:R-:W-:Y:S02]  /*0700*/  @!P0 SHF.L.U64.HI R28, R28, R25, RZ ;  /* 0x000000191c1c8219 */ /* 0x000fe400000102ff */
[----:B0-----:R-:W-:Y:S02]  /*0710*/  @!P0 LOP3.LUT R18, R18, R11, RZ, 0xfc, !PT ;  /* 0x0000000b12128212 */ /* 0x001fe400078efcff */
[----:B------:R-:W-:-:S05]  /*0720*/  @!P0 LOP3.LUT R19, R19, R28, RZ, 0xfc, !PT ;  /* 0x0000001c13138212 */ /* 0x000fca00078efcff */
[----:B------:R1:W-:Y:S02]  /*0730*/  @!P0 STG.E.64 desc[UR6][R20.64], R18 ;  /* 0x0000001214008986 */ /* 0x0003e4000c101b06 */
.L_x_34:
[----:B------:R-:W-:Y:S05]  /*0740*/  BSYNC.RECONVERGENT B4 ;  /* 0x0000000000047941 */ /* 0x000fea0003800200 */
.L_x_33:
[----:B------:R-:W-:Y:S01]  /*0750*/  VIADD R11, R13, 0x2 ;  /* 0x000000020d0b7836 */ /* 0x000fe20000000000 */
[----:B------:R-:W-:Y:S06]  /*0760*/  @!P1 BRA `(.L_x_30) ;  /* 0x00000000004c9947 */ /* 0x000fec0003800000 */
[----:B------:R-:W2:Y:S01]  /*0770*/  LDG.E R11, desc[UR6][R22.64+0x8] ;  /* 0x00000806160b7981 */ /* 0x000ea2000c1e1900 */
[----:B------:R-:W-:Y:S01]  /*0780*/  BSSY.RECONVERGENT B4, `(.L_x_35) ;  /* 0x0000010000047945 */ /* 0x000fe20003800200 */
[----:B--2---:R-:W-:-:S04]  /*0790*/  ISETP.GE.AND P0, PT, R11, RZ, PT ;  /* 0x000000ff0b00720c */ /* 0x004fc80003f06270 */
[----:B------:R-:W-:-:S04]  /*07a0*/  ISETP.EQ.OR P0, PT, R11, R0, !P0 ;  /* 0x000000000b00720c */ /* 0x000fc80004702670 */
[----:B------:R-:W-:-:S13]  /*07b0*/  ISETP.GE.OR P0, PT, R11, R26, P0 ;  /* 0x0000001a0b00720c */ /* 0x000fda0000706670 */
[----:B------:R-:W-:Y:S05]  /*07c0*/  @P0 BRA `(.L_x_36) ;  /* 0x00000000002c0947 */ /* 0x000fea0003800000 */
[----:B------:R-:W2:Y:S02]  /*07d0*/  LDC.64 R22, c[0x0][0x3c0] ;  /* 0x0000f000ff167b82 */ /* 0x000ea40000000a00 */
[----:B--2---:R-:W-:-:S06]  /*07e0*/  IMAD.WIDE.U32 R22, R11, 0x4, R22 ;  /* 0x000000040b167825 */ /* 0x004fcc00078e0016 */
[----:B------:R-:W2:Y:S02]  /*07f0*/  LDG.E R23, desc[UR6][R22.64] ;  /* 0x0000000616177981 */ /* 0x000ea4000c1e1900 */
[----:B--2---:R-:W-:-:S04]  /*0800*/  ISETP.GE.AND P0, PT, R23, R4, PT ;  /* 0x000000041700720c */ /* 0x004fc80003f06270 */
[----:B------:R-:W-:-:S13]  /*0810*/  ISETP.LT.OR P0, PT, R23, RZ, P0 ;  /* 0x000000ff1700720c */ /* 0x000fda0000701670 */
[----:B------:R-:W-:-:S05]  /*0820*/  @!P0 IMAD.MOV.U32 R24, RZ, RZ, 0x1 ;  /* 0x00000001ff188424 */ /* 0x000fca00078e00ff */
[CC--:B------:R-:W-:Y:S02]  /*0830*/  @!P0 SHF.L.U32 R11, R24.reuse, R23.reuse, RZ ;  /* 0x00000017180b8219 */ /* 0x0c0fe400000006ff */
[----:B------:R-:W-:Y:S02]  /*0840*/  @!P0 SHF.L.U64.HI R24, R24, R23, RZ ;  /* 0x0000001718188219 */ /* 0x000fe400000102ff */
[----:B01----:R-:W-:Y:S02]  /*0850*/  @!P0 LOP3.LUT R18, R18, R11, RZ, 0xfc, !PT ;  /* 0x0000000b12128212 */ /* 0x003fe400078efcff */
[----:B------:R-:W-:-:S05]  /*0860*/  @!P0 LOP3.LUT R19, R19, R24, RZ, 0xfc, !PT ;  /* 0x0000001813138212 */ /* 0x000fca00078efcff */
[----:B------:R2:W-:Y:S02]  /*0870*/  @!P0 STG.E.64 desc[UR6][R20.64], R18 ;  /* 0x0000001214008986 */ /* 0x0005e4000c101b06 */
.L_x_36:
[----:B------:R-:W-:Y:S05]  /*0880*/  BSYNC.RECONVERGENT B4 ;  /* 0x0000000000047941 */ /* 0x000fea0003800200 */
.L_x_35:
[----:B------:R-:W-:-:S07]  /*0890*/  VIADD R11, R13, 0x3 ;  /* 0x000000030d0b7836 */ /* 0x000fce0000000000 */
.L_x_30:
[----:B------:R-:W-:Y:S05]  /*08a0*/  BSYNC.RECONVERGENT B0 ;  /* 0x0000000000007941 */ /* 0x000fea0003800200 */
.L_x_29:
[----:B------:R-:W-:-:S05]  /*08b0*/  IMAD.IADD R13, R13, 0x1, -R8 ;  /* 0x000000010d0d7824 */ /* 0x000fca00078e0a08 */
[----:B------:R-:W-:-:S13]  /*08c0*/  ISETP.GT.U32.AND P0, PT, R13, -0x4, PT ;  /* 0xfffffffc0d00780c */ /* 0x000fda0003f04070 */
[----:B------:R-:W-:Y:S05]  /*08d0*/  @P0 BRA `(.L_x_28) ;  /* 0x0000000400380947 */ /* 0x000fea0003800000 */
.L_x_45:
[----:B---3--:R-:W3:Y:S08]  /*08e0*/  LDC.64 R22, c[0x0][0x3b0] ;  /* 0x0000ec00ff167b82 */ /* 0x008ef00000000a00 */
[----:B----4-:R-:W4:Y:S01]  /*08f0*/  LDC R13, c[0x0][0x388] ;  /* 0x0000e200ff0d7b82 */ /* 0x010f220000000800 */
[----:B---3--:R-:W-:-:S05]  /*0900*/  IMAD.WIDE R22, R11, 0x4, R22 ;  /* 0x000000040b167825 */ /* 0x008fca00078e0216 */
[----:B------:R-:W3:Y:S01]  /*0910*/  LDG.E R27, desc[UR6][R22.64] ;  /* 0x00000006161b7981 */ /* 0x000ee2000c1e1900 */
[----:B------:R-:W-:Y:S01]  /*0920*/  BSSY.RECONVERGENT B0, `(.L_x_37) ;  /* 0x0000010000007945 */ /* 0x000fe20003800200 */
[----:B---3--:R-:W-:-:S04]  /*0930*/  ISETP.GE.AND P0, PT, R27, RZ, PT ;  /* 0x000000ff1b00720c */ /* 0x008fc80003f06270 */
[----:B------:R-:W-:-:S04]  /*0940*/  ISETP.EQ.OR P0, PT, R27, R0, !P0 ;  /* 0x000000001b00720c */ /* 0x000fc80004702670 */
[----:B----4-:R-:W-:-:S13]  /*0950*/  ISETP.GE.OR P0, PT, R27, R13, P0 ;  /* 0x0000000d1b00720c */ /* 0x010fda0000706670 */
[----:B------:R-:W-:Y:S05]  /*0960*/  @P0 BRA `(.L_x_38) ;  /* 0x00000000002c0947 */ /* 0x000fea0003800000 */
[----:B------:R-:W3:Y:S02]  /*0970*/  LDC.64 R24, c[0x0][0x3c0] ;  /* 0x0000f000ff187b82 */ /* 0x000ee40000000a00 */
[----:B---3--:R-:W-:-:S06]  /*0980*/  IMAD.WIDE.U32 R24, R27, 0x4, R24 ;  /* 0x000000041b187825 */ /* 0x008fcc00078e0018 */
[----:B------:R-:W3:Y:S02]  /*0990*/  LDG.E R25, desc[UR6][R24.64] ;  /* 0x0000000618197981 */ /* 0x000ee4000c1e1900 */
[----:B---3--:R-:W-:-:S04]  /*09a0*/  ISETP.GE.AND P0, PT, R25, R4, PT ;  /* 0x000000041900720c */ /* 0x008fc80003f06270 */
[----:B------:R-:W-:-:S13]  /*09b0*/  ISETP.LT.OR P0, PT, R25, RZ, P0 ;  /* 0x000000ff1900720c */ /* 0x000fda0000701670 */
[----:B------:R-:W-:-:S05]  /*09c0*/  @!P0 IMAD.MOV.U32 R26, RZ, RZ, 0x1 ;  /* 0x00000001ff1a8424 */ /* 0x000fca00078e00ff */
[CC--:B------:R-:W-:Y:S02]  /*09d0*/  @!P0 SHF.L.U32 R27, R26.reuse, R25.reuse, RZ ;  /* 0x000000191a1b8219 */ /* 0x0c0fe400000006ff */
[----:B------:R-:W-:Y:S02]  /*09e0*/  @!P0 SHF.L.U64.HI R26, R26, R25, RZ ;  /* 0x000000191a1a8219 */ /* 0x000fe400000102ff */
[----:B012---:R-:W-:Y:S02]  /*09f0*/  @!P0 LOP3.LUT R18, R18, R27, RZ, 0xfc, !PT ;  /* 0x0000001b12128212 */ /* 0x007fe400078efcff */
[----:B------:R-:W-:-:S05]  /*0a00*/  @!P0 LOP3.LUT R19, R19, R26, RZ, 0xfc, !PT ;  /* 0x0000001a13138212 */ /* 0x000fca00078efcff */
[----:B------:R3:W-:Y:S02]  /*0a10*/  @!P0 STG.E.64 desc[UR6][R20.64], R18 ;  /* 0x0000001214008986 */ /* 0x0007e4000c101b06 */
.L_x_38:
[----:B------:R-:W-:Y:S05]  /*0a20*/  BSYNC.RECONVERGENT B0 ;  /* 0x0000000000007941 */ /* 0x000fea0003800200 */
.L_x_37:
[----:B------:R-:W4:Y:S01]  /*0a30*/  LDG.E R27, desc[UR6][R22.64+0x4] ;  /* 0x00000406161b7981 */ /* 0x000f22000c1e1900 */
[----:B------:R-:W-:Y:S01]  /*0a40*/  BSSY.RECONVERGENT B0, `(.L_x_39) ;  /* 0x0000010000007945 */ /* 0x000fe20003800200 */
[----:B----4-:R-:W-:-:S04]  /*0a50*/  ISETP.GE.AND P0, PT, R27, RZ, PT ;  /* 0x000000ff1b00720c */ /* 0x010fc80003f06270 */
[----:B------:R-:W-:-:S04]  /*0a60*/  ISETP.EQ.OR P0, PT, R27, R0, !P0 ;  /* 0x000000001b00720c */ /* 0x000fc80004702670 */
[----:B------:R-:W-:-:S13]  /*0a70*/  ISETP.GE.OR P0, PT, R27, R13, P0 ;  /* 0x0000000d1b00720c */ /* 0x000fda0000706670 */
[----:B------:R-:W-:Y:S05]  /*0a80*/  @P0 BRA `(.L_x_40) ;  /* 0x00000000002c0947 */ /* 0x000fea0003800000 */
[----:B------:R-:W4:Y:S02]  /*0a90*/  LDC.64 R24, c[0x0][0x3c0] ;  /* 0x0000f000ff187b82 */ /* 0x000f240000000a00 */
[----:B----4-:R-:W-:-:S06]  /*0aa0*/  IMAD.WIDE.U32 R24, R27, 0x4, R24 ;  /* 0x000000041b187825 */ /* 0x010fcc00078e0018 */
[----:B------:R-:W4:Y:S02]  /*0ab0*/  LDG.E R25, desc[UR6][R24.64] ;  /* 0x0000000618197981 */ /* 0x000f24000c1e1900 */
[----:B----4-:R-:W-:-:S04]  /*0ac0*/  ISETP.GE.AND P0, PT, R25, R4, PT ;  /* 0x000000041900720c */ /* 0x010fc80003f06270 */
[----:B------:R-:W-:-:S13]  /*0ad0*/  ISETP.LT.OR P0, PT, R25, RZ, P0 ;  /* 0x000000ff1900720c */ /* 0x000fda0000701670 */
[----:B------:R-:W-:-:S05]  /*0ae0*/  @!P0 IMAD.MOV.U32 R26, RZ, RZ, 0x1 ;  /* 0x00000001ff1a8424 */ /* 0x000fca00078e00ff */
[CC--:B------:R-:W-:Y:S02]  /*0af0*/  @!P0 SHF.L.U32 R27, R26.reuse, R25.reuse, RZ ;  /* 0x000000191a1b8219 */ /* 0x0c0fe400000006ff */
[----:B------:R-:W-:Y:S02]  /*0b00*/  @!P0 SHF.L.U64.HI R26, R26, R25, RZ ;  /* 0x000000191a1a8219 */ /* 0x000fe400000102ff */
[----:B0123--:R-:W-:Y:S02]  /*0b10*/  @!P0 LOP3.LUT R18, R18, R27, RZ, 0xfc, !PT ;  /* 0x0000001b12128212 */ /* 0x00ffe400078efcff */
[----:B------:R-:W-:-:S05]  /*0b20*/  @!P0 LOP3.LUT R19, R19, R26, RZ, 0xfc, !PT ;  /* 0x0000001a13138212 */ /* 0x000fca00078efcff */
[----:B------:R4:W-:Y:S02]  /*0b30*/  @!P0 STG.E.64 desc[UR6][R20.64], R18 ;  /* 0x0000001214008986 */ /* 0x0009e4000c101b06 */
.L_x_40:
[----:B------:R-:W-:Y:S05]  /*0b40*/  BSYNC.RECONVERGENT B0 ;  /* 0x0000000000007941 */ /* 0x000fea0003800200 */
.L_x_39:
[----:B------:R-:W5:Y:S01]  /*0b50*/  LDG.E R27, desc[UR6][R22.64+0x8] ;  /* 0x00000806161b7981 */ /* 0x000f62000c1e1900 */
[----:B------:R-:W-:Y:S01]  /*0b60*/  BSSY.RECONVERGENT B0, `(.L_x_41) ;  /* 0x0000010000007945 */ /* 0x000fe20003800200 */
[----:B-----5:R-:W-:-:S04]  /*0b70*/  ISETP.GE.AND P0, PT, R27, RZ, PT ;  /* 0x000000ff1b00720c */ /* 0x020fc80003f06270 */
[----:B------:R-:W-:-:S04]  /*0b80*/  ISETP.EQ.OR P0, PT, R27, R0, !P0 ;  /* 0x000000001b00720c */ /* 0x000fc80004702670 */
[----:B------:R-:W-:-:S13]  /*0b90*/  ISETP.GE.OR P0, PT, R27, R13, P0 ;  /* 0x0000000d1b00720c */ /* 0x000fda0000706670 */
[----:B------:R-:W-:Y:S05]  /*0ba0*/  @P0 BRA `(.L_x_42) ;  /* 0x00000000002c0947 */ /* 0x000fea0003800000 */
[----:B------:R-:W5:Y:S02]  /*0bb0*/  LDC.64 R24, c[0x0][0x3c0] ;  /* 0x0000f000ff187b82 */ /* 0x000f640000000a00 */
[----:B-----5:R-:W-:-:S06]  /*0bc0*/  IMAD.WIDE.U32 R24, R27, 0x4, R24 ;  /* 0x000000041b187825 */ /* 0x020fcc00078e0018 */
[----:B------:R-:W5:Y:S02]  /*0bd0*/  LDG.E R25, desc[UR6][R24.64] ;  /* 0x0000000618197981 */ /* 0x000f64000c1e1900 */
[----:B-----5:R-:W-:-:S04]  /*0be0*/  ISETP.GE.AND P0, PT, R25, R4, PT ;  /* 0x000000041900720c */ /* 0x020fc80003f06270 */
[----:B------:R-:W-:-:S13]  /*0bf0*/  ISETP.LT.OR P0, PT, R25, RZ, P0 ;  /* 0x000000ff1900720c */ /* 0x000fda0000701670 */
[----:B------:R-:W-:-:S05]  /*0c00*/  @!P0 IMAD.MOV.U32 R26, RZ, RZ, 0x1 ;  /* 0x00000001ff1a8424 */ /* 0x000fca00078e00ff */
[CC--:B------:R-:W-:Y:S02]  /*0c10*/  @!P0 SHF.L.U32 R27, R26.reuse, R25.reuse, RZ ;  /* 0x000000191a1b8219 */ /* 0x0c0fe400000006ff */
[----:B------:R-:W-:Y:S02]  /*0c20*/  @!P0 SHF.L.U64.HI R26, R26, R25, RZ ;  /* 0x000000191a1a8219 */ /* 0x000fe400000102ff */
[----:B01234-:R-:W-:Y:S02]  /*0c30*/  @!P0 LOP3.LUT R18, R18, R27, RZ, 0xfc, !PT ;  /* 0x0000001b12128212 */ /* 0x01ffe400078efcff */
[----:B------:R-:W-:-:S05]  /*0c40*/  @!P0 LOP3.LUT R19, R19, R26, RZ, 0xfc, !PT ;  /* 0x0000001a13138212 */ /* 0x000fca00078efcff */
[----:B------:R0:W-:Y:S02]  /*0c50*/  @!P0 STG.E.64 desc[UR6][R20.64], R18 ;  /* 0x0000001214008986 */ /* 0x0001e4000c101b06 */
.L_x_42:
[----:B------:R-:W-:Y:S05]  /*0c60*/  BSYNC.RECONVERGENT B0 ;  /* 0x0000000000007941 */ /* 0x000fea0003800200 */
.L_x_41:
[----:B------:R-:W5:Y:S01]  /*0c70*/  LDG.E R25, desc[UR6][R22.64+0xc] ;  /* 0x00000c0616197981 */ /* 0x000f62000c1e1900 */
[----:B------:R-:W-:Y:S01]  /*0c80*/  VIADD R11, R11, 0x4 ;  /* 0x000000040b0b7836 */ /* 0x000fe20000000000 */
[----:B------:R-:W-:Y:S04]  /*0c90*/  BSSY.RECONVERGENT B0, `(.L_x_43) ;  /* 0x0000011000007945 */ /* 0x000fe80003800200 */
[----:B------:R-:W-:Y:S02]  /*0ca0*/  ISETP.NE.AND P1, PT, R11, R8, PT ;  /* 0x000000080b00720c */ /* 0x000fe40003f25270 */
        /* <DEDUP_REMOVED lines=15> */
.L_x_44:
[----:B------:R-:W-:Y:S05]  /*0da0*/  BSYNC.RECONVERGENT B0 ;  /* 0x0000000000007941 */ /* 0x000fea0003800200 */
.L_x_43:
[----:B------:R-:W-:Y:S05]  /*0db0*/  @P1 BRA `(.L_x_45) ;  /* 0xfffffff800c81947 */ /* 0x000fea000383ffff */
.L_x_28:
[----:B------:R-:W-:Y:S05]  /*0dc0*/  BSYNC.RECONVERGENT B1 ;  /* 0x0000000000017941 */ /* 0x000fea0003800200 */
.L_x_27:
[----:B------:R-:W-:-:S05]  /*0dd0*/  VIADD R5, R5, 0x1 ;  /* 0x0000000105057836 */ /* 0x000fca0000000000 */
[----:B------:R-:W-:-:S13]  /*0de0*/  ISETP.NE.AND P0, PT, R5, R3, PT ;  /* 0x000000030500720c */ /* 0x000fda0003f05270 */
[----:B------:R-:W-:Y:S05]  /*0df0*/  @P0 BRA `(.L_x_46) ;  /* 0xfffffff400600947 */ /* 0x000fea000383ffff */
[----:B------:R-:W-:Y:S05]  /*0e00*/  BSYNC.RECONVERGENT B2 ;  /* 0x0000000000027941 */ /* 0x000fea0003800200 */
.L_x_26:
[----:B------:R-:W-:Y:S01]  /*0e10*/  IMAD.IADD R4, R10, 0x1, -R9 ;  /* 0x000000010a047824 */ /* 0x000fe200078e0a09 */
[----:B------:R-:W-:Y:S01]  /*0e20*/  LOP3.LUT R8, R3, 0xf, RZ, 0xc0, !PT ;  /* 0x0000000f03087812 */ /* 0x000fe200078ec0ff */
[----:B------:R-:W-:Y:S01]  /*0e30*/  IMAD.MOV.U32 R13, RZ, RZ, 0x1 ;  /* 0x00000001ff0d7424 */ /* 0x000fe200078e00ff */
[----:B------:R-:W-:Y:S02]  /*0e40*/  BSSY.RECONVERGENT B0, `(.L_x_47) ;  /* 0x000006f000007945 */ /* 0x000fe40003800200 */
[----:B------:R-:W-:Y:S02]  /*0e50*/  ISETP.GT.U32.AND P0, PT, R4, -0x10, PT ;  /* 0xfffffff00400780c */ /* 0x000fe40003f04070 */
[----:B------:R-:W-:Y:S02]  /*0e60*/  CS2R R4, SRZ ;  /* 0x0000000000047805 */ /* 0x000fe4000001ff00 */
[----:B------:R-:W-:Y:S02]  /*0e70*/  SHF.L.U64.HI R11, R13, R2, RZ ;  /* 0x000000020d0b7219 */ /* 0x000fe400000102ff */
[----:B------:R-:W-:-:S02]  /*0e80*/  ISETP.NE.AND P1, PT, R8, RZ, PT ;  /* 0x000000ff0800720c */ /* 0x000fc40003f25270 */
[----:B------:R-:W-:-:S05]  /*0e90*/  SHF.L.U32 R13, R13, R2, RZ ;  /* 0x000000020d0d7219 */ /* 0x000fca00000006ff */
[----:B------:R-:W-:Y:S06]  /*0ea0*/  @P0 BRA `(.L_x_48) ;  /* 0x0000000400a00947 */ /* 0x000fec0003800000 */
[----:B------:R-:W-:Y:S01]  /*0eb0*/  LOP3.LUT R5, R3, 0x7ffffff0, RZ, 0xc0, !PT ;  /* 0x7ffffff003057812 */ /* 0x000fe200078ec0ff */
[----:B------:R-:W-:Y:S02]  /*0ec0*/  IMAD.MOV.U32 R32, RZ, RZ, RZ ;  /* 0x000000ffff207224 */ /* 0x000fe400078e00ff */
[----:B------:R-:W-:-:S07]  /*0ed0*/  IMAD.MOV.U32 R4, RZ, RZ, RZ ;  /* 0x000000ffff047224 */ /* 0x000fce00078e00ff */
.L_x_49:
[----:B01234-:R-:W-:-:S05]  /*0ee0*/  IMAD.WIDE.U32 R18, R32, 0x8, R6 ;  /* 0x0000000820127825 */ /* 0x01ffca00078e0006 */
[----:B------:R-:W2:Y:S04]  /*0ef0*/  LDG.E.64 R20, desc[UR6][R18.64+0x10] ;  /* 0x0000100612147981 */ /* 0x000ea8000c1e1b00 */
[----:B------:R-:W3:Y:S04]  /*0f00*/  LDG.E.64 R28, desc[UR6][R18.64] ;  /* 0x00000006121c7981 */ /* 0x000ee8000c1e1b00 */
[----:B------:R-:W4:Y:S04]  /*0f10*/  LDG.E.64 R22, desc[UR6][R18.64+0x8] ;  /* 0x0000080612167981 */ /* 0x000f28000c1e1b00 */
[----:B------:R-:W5:Y:S04]  /*0f20*/  LDG.E.64 R26, desc[UR6][R18.64+0x18] ;  /* 0x00001806121a7981 */ /* 0x000f68000c1e1b00 */
[----:B------:R-:W5:Y:S01]  /*0f30*/  LDG.E.64 R24, desc[UR6][R18.64+0x20] ;  /* 0x0000200612187981 */ /* 0x000f62000c1e1b00 */
[----:B--2---:R-:W-:-:S02]  /*0f40*/  LOP3.LUT R31, R20, R13, RZ, 0xfc, !PT ;  /* 0x0000000d141f7212 */ /* 0x004fc400078efcff */
[-C--:B------:R-:W-:Y:S02]  /*0f50*/  LOP3.LUT R35, R21, R11.reuse, RZ, 0xfc, !PT ;  /* 0x0000000b15237212 */ /* 0x080fe400078efcff */
[----:B------:R-:W2:Y:S01]  /*0f60*/  LDG.E.64 R20, desc[UR6][R18.64+0x28] ;  /* 0x0000280612147981 */ /* 0x000ea2000c1e1b00 */
[----:B---3--:R-:W-:Y:S02]  /*0f70*/  LOP3.LUT R30, R29, R11, RZ, 0xfc, !PT ;  /* 0x0000000b1d1e7212 */ /* 0x008fe400078efcff */
[----:B----4-:R-:W-:Y:S02]  /*0f80*/  LOP3.LUT R29, R22, R13, RZ, 0xfc, !PT ;  /* 0x0000000d161d7212 */ /* 0x010fe400078efcff */
[----:B------:R-:W-:Y:S02]  /*0f90*/  LOP3.LUT R33, R23, R11, RZ, 0xfc, !PT ;  /* 0x0000000b17217212 */ /* 0x000fe400078efcff */
[----:B------:R-:W3:Y:S01]  /*0fa0*/  LDG.E.64 R22, desc[UR6][R18.64+0x30] ;  /* 0x0000300612167981 */ /* 0x000ee2000c1e1b00 */
[----:B------:R-:W-:Y:S01]  /*0fb0*/  LOP3.LUT R28, R28, R13, RZ, 0xfc, !PT ;  /* 0x0000000d1c1c7212 */ /* 0x000fe200078efcff */
[----:B------:R-:W-:Y:S01]  /*0fc0*/  POPC R30, R30 ;  /* 0x0000001e001e7309 */ /* 0x000fe20000000000 */
[----:B-----5:R-:W-:-:S07]  /*0fd0*/  LOP3.LUT R36, R27, R11, RZ, 0xfc, !PT ;  /* 0x0000000b1b247212 */ /* 0x020fce00078efcff */
[----:B------:R-:W0:Y:S01]  /*0fe0*/  POPC R27, R28 ;  /* 0x0000001c001b7309 */ /* 0x000e220000000000 */
[----:B------:R-:W-:-:S07]  /*0ff0*/  LOP3.LUT R34, R26, R13, RZ, 0xfc, !PT ;  /* 0x0000000d1a227212 */ /* 0x000fce00078efcff */
[----:B------:R-:W-:Y:S08]  /*1000*/  POPC R29, R29 ;  /* 0x0000001d001d7309 */ /* 0x000ff00000000000 */
[----:B------:R-:W1:Y:S01]  /*1010*/  POPC R33, R33 ;  /* 0x0000002100217309 */ /* 0x000e620000000000 */
[----:B0-----:R-:W-:Y:S02]  /*1020*/  IADD3 R4, PT, PT, R4, R27, R30 ;  /* 0x0000001b04047210 */ /* 0x001fe40007ffe01e */
[----:B------:R-:W4:Y:S05]  /*1030*/  LDG.E.64 R26, desc[UR6][R18.64+0x38] ;  /* 0x00003806121a7981 */ /* 0x000f2a000c1e1b00 */
[----:B------:R-:W-:Y:S08]  /*1040*/  POPC R31, R31 ;  /* 0x0000001f001f7309 */ /* 0x000ff00000000000 */
[----:B------:R-:W0:Y:S01]  /*1050*/  POPC R35, R35 ;  /* 0x0000002300237309 */ /* 0x000e220000000000 */
[----:B-1----:R-:W-:-:S07]  /*1060*/  IADD3 R4, PT, PT, R4, R29, R33 ;  /* 0x0000001d04047210 */ /* 0x002fce0007ffe021 */
[----:B------:R-:W-:Y:S08]  /*1070*/  POPC R34, R34 ;  /* 0x0000002200227309 */ /* 0x000ff00000000000 */
[----:B------:R-:W1:Y:S01]  /*1080*/  POPC R37, R36 ;  /* 0x0000002400257309 */ /* 0x000e620000000000 */
[----:B0-----:R-:W-:Y:S02]  /*1090*/  IADD3 R4, PT, PT, R4, R31, R35 ;  /* 0x0000001f04047210 */ /* 0x001fe40007ffe023 */
[----:B------:R-:W5:Y:S02]  /*10a0*/  LDG.E.64 R30, desc[UR6][R18.64+0x40] ;  /* 0x00004006121e7981 */ /* 0x000f64000c1e1b00 */
[----:B-1----:R-:W-:-:S02]  /*10b0*/  IADD3 R37, PT, PT, R4, R34, R37 ;  /* 0x0000002204257210 */ /* 0x002fc40007ffe025 */
[----:B--2---:R-:W-:Y:S02]  /*10c0*/  LOP3.LUT R34, R20, R13, RZ, 0xfc, !PT ;  /* 0x0000000d14227212 */ /* 0x004fe400078efcff */
[----:B------:R-:W-:Y:S02]  /*10d0*/  LOP3.LUT R36, R21, R11, RZ, 0xfc, !PT ;  /* 0x0000000b15247212 */ /* 0x000fe400078efcff */
[----:B------:R-:W2:Y:S01]  /*10e0*/  LDG.E.64 R20, desc[UR6][R18.64+0x48] ;  /* 0x0000480612147981 */ /* 0x000ea2000c1e1b00 */
[----:B---3--:R-:W-:Y:S02]  /*10f0*/  LOP3.LUT R35, R22, R13, RZ, 0xfc, !PT ;  /* 0x0000000d16237212 */ /* 0x008fe400078efcff */
[----:B------:R-:W-:Y:S02]  /*1100*/  LOP3.LUT R29, R23, R11, RZ, 0xfc, !PT ;  /* 0x0000000b171d7212 */ /* 0x000fe400078efcff */
[----:B------:R-:W3:Y:S01]  /*1110*/  LDG.E.64 R22, desc[UR6][R18.64+0x50] ;  /* 0x0000500612167981 */ /* 0x000ee2000c1e1b00 */
[----:B------:R-:W-:-:S02]  /*1120*/  LOP3.LUT R24, R24, R13, RZ, 0xfc, !PT ;  /* 0x0000000d18187212 */ /* 0x000fc400078efcff */
[----:B------:R-:W-:-:S04]  /*1130*/  LOP3.LUT R25, R25, R11, RZ, 0xfc, !PT ;  /* 0x0000000b19197212 */ /* 0x000fc800078efcff */
[----:B------:R-:W-:Y:S08]  /*1140*/  POPC R24, R24 ;  /* 0x0000001800187309 */ /* 0x000ff00000000000 */
[----:B------:R-:W0:Y:S08]  /*1150*/  POPC R25, R25 ;  /* 0x0000001900197309 */ /* 0x000e300000000000 */
[----:B------:R-:W-:Y:S08]  /*1160*/  POPC R33, R34 ;  /* 0x0000002200217309 */ /* 0x000ff00000000000 */
[----:B------:R-:W1:Y:S01]  /*1170*/  POPC R36, R36 ;  /* 0x0000002400247309 */ /* 0x000e620000000000 */
[----:B0-----:R-:W-:-:S02]  /*1180*/  IADD3 R4, PT, PT, R37, R24, R25 ;  /* 0x0000001825047210 */ /* 0x001fc40007ffe019 */
[----:B----4-:R-:W-:Y:S01]  /*1190*/  LOP3.LUT R37, R26, R13, RZ, 0xfc, !PT ;  /* 0x0000000d1a257212 */ /* 0x010fe200078efcff */
[----:B------:R-:W4:Y:S04]  /*11a0*/  LDG.E.64 R24, desc[UR6][R18.64+0x58] ;  /* 0x0000580612187981 */ /* 0x000f28000c1e1b00 */
[----:B------:R-:W-:Y:S01]  /*11b0*/  POPC R28, R35 ;  /* 0x00000023001c7309 */ /* 0x000fe20000000000 */
[----:B------:R-:W-:-:S07]  /*11c0*/  LOP3.LUT R26, R27, R11, RZ, 0xfc, !PT ;  /* 0x0000000b1b1a7212 */ /* 0x000fce00078efcff */
[----:B------:R-:W0:Y:S01]  /*11d0*/  POPC R29, R29 ;  /* 0x0000001d001d7309 */ /* 0x000e220000000000 */
[----:B-1----:R-:W-:-:S07]  /*11e0*/  IADD3 R4, PT, PT, R4, R33, R36 ;  /* 0x0000002104047210 */ /* 0x002fce0007ffe024 */
[----:B------:R-:W-:Y:S08]  /*11f0*/  POPC R33, R37 ;  /* 0x0000002500217309 */ /* 0x000ff00000000000 */
[----:B------:R1:W5:Y:S01]  /*1200*/  POPC R36, R26 ;  /* 0x0000001a00247309 */ /* 0x0003620000000000 */
[----:B0-----:R-:W-:Y:S02]  /*1210*/  IADD3 R4, PT, PT, R4, R28, R29 ;  /* 0x0000001c04047210 */ /* 0x001fe40007ffe01d */
[----:B------:R-:W4:Y:S04]  /*1220*/  LDG.E.64 R28, desc[UR6][R18.64+0x68] ;  /* 0x00006806121c7981 */ /* 0x000f28000c1e1b00 */
[----:B-1----:R-:W4:Y:S01]  /*1230*/  LDG.E.64 R26, desc[UR6][R18.64+0x60] ;  /* 0x00006006121a7981 */ /* 0x002f22000c1e1b00 */
[----:B-----5:R-:W-:-:S02]  /*1240*/  IADD3 R33, PT, PT, R4, R33, R36 ;  /* 0x0000002104217210 */ /* 0x020fc40007ffe024 */
[-C--:B------:R-:W-:Y:S02]  /*1250*/  LOP3.LUT R4, R30, R13.reuse, RZ, 0xfc, !PT ;  /* 0x0000000d1e047212 */ /* 0x080fe400078efcff */
[----:B--2---:R-:W-:Y:S02]  /*1260*/  LOP3.LUT R30, R20, R13, RZ, 0xfc, !PT ;  /* 0x0000000d141e7212 */ /* 0x004fe400078efcff */
[----:B------:R-:W-:Y:S02]  /*1270*/  LOP3.LUT R35, R21, R11, RZ, 0xfc, !PT ;  /* 0x0000000b15237212 */ /* 0x000fe400078efcff */
[----:B------:R-:W2:Y:S01]  /*1280*/  LDG.E.64 R20, desc[UR6][R18.64+0x70] ;  /* 0x0000700612147981 */ /* 0x000ea2000c1e1b00 */
[----:B---3--:R-:W-:Y:S02]  /*1290*/  LOP3.LUT R34, R22, R13, RZ, 0xfc, !PT ;  /* 0x0000000d16227212 */ /* 0x008fe400078efcff */
[-C--:B------:R-:W-:Y:S02]  /*12a0*/  LOP3.LUT R36, R23, R11.reuse, RZ, 0xfc, !PT ;  /* 0x0000000b17247212 */ /* 0x080fe400078efcff */
[----:B------:R0:W3:Y:S01]  /*12b0*/  LDG.E.64 R22, desc[UR6][R18.64+0x78] ;  /* 0x0000780612167981 */ /* 0x0000e2000c1e1b00 */
[----:B------:R-:W-:Y:S01]  /*12c0*/  LOP3.LUT R31, R31, R11, RZ, 0xfc, !PT ;  /* 0x0000000b1f1f7212 */ /* 0x000fe200078efcff */
[----:B------:R-:W-:Y:S08]  /*12d0*/  POPC R4, R4 ;  /* 0x0000000400047309 */ /* 0x000ff00000000000 */
[----:B------:R-:W1:Y:S08]  /*12e0*/  POPC R31, R31 ;  /* 0x0000001f001f7309 */ /* 0x000e700000000000 */
[----:B------:R-:W-:Y:S08]  /*12f0*/  POPC R30, R30 ;  /* 0x0000001e001e7309 */ /* 0x000ff00000000000 */
[----:B------:R-:W5:Y:S01]  /*1300*/  POPC R35, R35 ;  /* 0x0000002300237309 */ /* 0x000f620000000000 */
[----:B----4-:R-:W-:-:S02]  /*1310*/  LOP3.LUT R24, R24, R13, RZ, 0xfc, !PT ;  /* 0x0000000d18187212 */ /* 0x010fc400078efcff */
[----:B------:R-:W-:-:S05]  /*1320*/  LOP3.LUT R25, R25, R11, RZ, 0xfc, !PT ;  /* 0x0000000b19197212 */ /* 0x000fca00078efcff */
[----:B------:R-:W-:Y:S01]  /*1330*/  POPC R34, R34 ;  /* 0x0000002200227309 */ /* 0x000fe20000000000 */
[----:B-1----:R-:W-:-:S07]  /*1340*/  IADD3 R33, PT, PT, R33, R4, R31 ;  /* 0x0000000421217210 */ /* 0x002fce0007ffe01f */
[----:B------:R-:W-:Y:S01]  /*1350*/  POPC R24, R24 ;  /* 0x0000001800187309 */ /* 0x000fe20000000000 */
[----:B-----5:R-:W-:-:S07]  /*1360*/  IADD3 R30, PT, PT, R33, R30, R35 ;  /* 0x0000001e211e7210 */ /* 0x020fce0007ffe023 */
[----:B------:R-:W-:Y:S01]  /*1370*/  POPC R25, R25 ;  /* 0x0000001900197309 */ /* 0x000fe20000000000 */
[----:B------:R-:W-:Y:S02]  /*1380*/  LOP3.LUT R37, R27, R11, RZ, 0xfc, !PT ;  /* 0x0000000b1b257212 */ /* 0x000fe400078efcff */
[----:B------:R-:W-:Y:S02]  /*1390*/  LOP3.LUT R27, R28, R13, RZ, 0xfc, !PT ;  /* 0x0000000d1c1b7212 */ /* 0x000fe400078efcff */
[----:B------:R-:W-:-:S03]  /*13a0*/  LOP3.LUT R28, R29, R11, RZ, 0xfc, !PT ;  /* 0x0000000b1d1c7212 */ /* 0x000fc600078efcff */
[----:B------:R-:W1:Y:S01]  /*13b0*/  POPC R29, R36 ;  /* 0x00000024001d7309 */ /* 0x000e620000000000 */
[----:B------:R-:W-:-:S07]  /*13c0*/  LOP3.LUT R26, R26, R13, RZ, 0xfc, !PT ;  /* 0x0000000d1a1a7212 */ /* 0x000fce00078efcff */
[----:B------:R-:W-:Y:S08]  /*13d0*/  POPC R26, R26 ;  /* 0x0000001a001a7309 */ /* 0x000ff00000000000 */
[----:B------:R-:W4:Y:S01]  /*13e0*/  POPC R37, R37 ;  /* 0x0000002500257309 */ /* 0x000f220000000000 */
[----:B-1----:R-:W-:-:S07]  /*13f0*/  IADD3 R29, PT, PT, R30, R34, R29 ;  /* 0x000000221e1d7210 */ /* 0x002fce0007ffe01d */
[----:B------:R-:W-:Y:S01]  /*1400*/  POPC R27, R27 ;  /* 0x0000001b001b7309 */ /* 0x000fe20000000000 */
[----:B------:R-:W-:-:S07]  /*1410*/  IADD3 R24, PT, PT, R29, R24, R25 ;  /* 0x000000181d187210 */ /* 0x000fce0007ffe019 */
[----:B------:R-:W1:Y:S01]  /*1420*/  POPC R28, R28 ;  /* 0x0000001c001c7309 */ /* 0x000e620000000000 */
[----:B------:R-:W-:Y:S01]  /*1430*/  VIADD R32, R32, 0x10 ;  /* 0x0000001020207836 */ /* 0x000fe20000000000 */
[----:B----4-:R-:W-:-:S04]  /*1440*/  IADD3 R24, PT, PT, R24, R26, R37 ;  /* 0x0000001a18187210 */ /* 0x010fc80007ffe025 */
[----:B------:R-:W-:Y:S02]  /*1450*/  ISETP.NE.AND P0, PT, R32, R5, PT ;  /* 0x000000052000720c */ /* 0x000fe40003f05270 */
[----:B-1----:R-:W-:Y:S02]  /*1460*/  IADD3 R24, PT, PT, R24, R27, R28 ;  /* 0x0000001b18187210 */ /* 0x002fe40007ffe01c */
[----:B--2---:R-:W-:Y:S02]  /*1470*/  LOP3.LUT R4, R20, R13, RZ, 0xfc, !PT ;  /* 0x0000000d14047212 */ /* 0x004fe400078efcff */
[----:B0-----:R-:W-:-:S04]  /*1480*/  LOP3.LUT R19, R21, R11, RZ, 0xfc, !PT ;  /* 0x0000000b15137212 */ /* 0x001fc800078efcff */
[----:B------:R-:W-:Y:S01]  /*1490*/  POPC R4, R4 ;  /* 0x0000000400047309 */ /* 0x000fe20000000000 */
[----:B---3--:R-:W-:Y:S02]  /*14a0*/  LOP3.LUT R20, R23, R11, RZ, 0xfc, !PT ;  /* 0x0000000b17147212 */ /* 0x008fe400078efcff */
[----:B------:R-:W-:-:S05]  /*14b0*/  LOP3.LUT R21, R22, R13, RZ, 0xfc, !PT ;  /* 0x0000000d16157212 */ /* 0x000fca00078efcff */
[----:B------:R-:W0:Y:S08]  /*14c0*/  POPC R19, R19 ;  /* 0x0000001300137309 */ /* 0x000e300000000000 */
[----:B------:R-:W-:Y:S08]  /*14d0*/  POPC R18, R21 ;  /* 0x0000001500127309 */ /* 0x000ff00000000000 */
[----:B------:R-:W1:Y:S01]  /*14e0*/  POPC R20, R20 ;  /* 0x0000001400147309 */ /* 0x000e620000000000 */
[----:B0-----:R-:W-:-:S04]  /*14f0*/  IADD3 R19, PT, PT, R24, R4, R19 ;  /* 0x0000000418137210 */ /* 0x001fc80007ffe013 */
[----:B-1----:R-:W-:-:S05]  /*1500*/  IADD3 R18, PT, PT, R19, R18, R20 ;  /* 0x0000001213127210 */ /* 0x002fca0007ffe014 */
[----:B------:R-:W-:Y:S01]  /*1510*/  VIADD R4, R18, 0xfffffff0 ;  /* 0xfffffff012047836 */ /* 0x000fe20000000000 */
[----:B------:R-:W-:Y:S06]  /*1520*/  @P0 BRA `(.L_x_49) ;  /* 0xfffffff8006c0947 */ /* 0x000fec000383ffff */
.L_x_48:
[----:B------:R-:W-:Y:S05]  /*1530*/  BSYNC.RECONVERGENT B0 ;  /* 0x0000000000007941 */ /* 0x000fea0003800200 */
.L_x_47:
[----:B------:R-:W-:Y:S05]  /*1540*/  @!P1 BRA `(.L_x_25) ;  /* 0x0000000400a49947 */ /* 0x000fea0003800000 */
[----:B------:R-:W-:Y:S01]  /*1550*/  ISETP.GE.U32.AND P0, PT, R8, 0x8, PT ;  /* 0x000000080800780c */ /* 0x000fe20003f06070 */
[----:B------:R-:W-:Y:S01]  /*1560*/  BSSY.RECONVERGENT B0, `(.L_x_50) ;  /* 0x0000037000007945 */ /* 0x000fe20003800200 */
[----:B------:R-:W-:-:S04]  /*1570*/  LOP3.LUT R36, R3, 0x7, RZ, 0xc0, !PT ;  /* 0x0000000703247812 */ /* 0x000fc800078ec0ff */
[----:B------:R-:W-:-:S07]  /*1580*/  ISETP.NE.AND P1, PT, R36, RZ, PT ;  /* 0x000000ff2400720c */ /* 0x000fce0003f25270 */
[----:B------:R-:W-:Y:S06]  /*1590*/  @!P0 BRA `(.L_x_51) ;  /* 0x0000000000cc8947 */ /* 0x000fec0003800000 */
[----:B------:R-:W-:-:S05]  /*15a0*/  IMAD.WIDE.U32 R32, R5, 0x8, R6 ;  /* 0x0000000805207825 */ /* 0x000fca00078e0006 */
[----:B01234-:R-:W2:Y:S04]  /*15b0*/  LDG.E.64 R18, desc[UR6][R32.64] ;  /* 0x0000000620127981 */ /* 0x01fea8000c1e1b00 */
[----:B------:R-:W3:Y:S04]  /*15c0*/  LDG.E.64 R26, desc[UR6][R32.64+0x8] ;  /* 0x00000806201a7981 */ /* 0x000ee8000c1e1b00 */
[----:B------:R-:W4:Y:S04]  /*15d0*/  LDG.E.64 R22, desc[UR6][R32.64+0x10] ;  /* 0x0000100620167981 */ /* 0x000f28000c1e1b00 */
[----:B------:R-:W5:Y:S04]  /*15e0*/  LDG.E.64 R20, desc[UR6][R32.64+0x18] ;  /* 0x0000180620147981 */ /* 0x000f68000c1e1b00 */
[----:B------:R-:W5:Y:S04]  /*15f0*/  LDG.E.64 R30, desc[UR6][R32.64+0x20] ;  /* 0x00002006201e7981 */ /* 0x000f68000c1e1b00 */
[----:B------:R-:W5:Y:S04]  /*1600*/  LDG.E.64 R28, desc[UR6][R32.64+0x28] ;  /* 0x00002806201c7981 */ /* 0x000f68000c1e1b00 */
[----:B------:R-:W5:Y:S04]  /*1610*/  LDG.E.64 R24, desc[UR6][R32.64+0x30] ;  /* 0x0000300620187981 */ /* 0x000f68000c1e1b00 */
[----:B------:R-:W5:Y:S01]  /*1620*/  LDG.E.64 R34, desc[UR6][R32.64+0x38] ;  /* 0x0000380620227981 */ /* 0x000f62000c1e1b00 */
[----:B------:R-:W-:Y:S01]  /*1630*/  VIADD R5, R5, 0x8 ;  /* 0x0000000805057836 */ /* 0x000fe20000000000 */
[----:B--2---:R-:W-:-:S02]  /*1640*/  LOP3.LUT R37, R18, R13, RZ, 0xfc, !PT ;  /* 0x0000000d12257212 */ /* 0x004fc400078efcff */
[----:B------:R-:W-:Y:S02]  /*1650*/  LOP3.LUT R18, R19, R11, RZ, 0xfc, !PT ;  /* 0x0000000b13127212 */ /* 0x000fe400078efcff */
[----:B---3--:R-:W-:Y:S02]  /*1660*/  LOP3.LUT R8, R26, R13, RZ, 0xfc, !PT ;  /* 0x0000000d1a087212 */ /* 0x008fe400078efcff */
[----:B------:R-:W-:Y:S01]  /*1670*/  LOP3.LUT R19, R27, R11, RZ, 0xfc, !PT ;  /* 0x0000000b1b137212 */ /* 0x000fe200078efcff */
[----:B------:R-:W-:Y:S01]  /*1680*/  POPC R37, R37 ;  /* 0x0000002500257309 */ /* 0x000fe20000000000 */
[----:B----4-:R-:W-:Y:S02]  /*1690*/  LOP3.LUT R22, R22, R13, RZ, 0xfc, !PT ;  /* 0x0000000d16167212 */ /* 0x010fe400078efcff */
[----:B------:R-:W-:Y:S02]  /*16a0*/  LOP3.LUT R23, R23, R11, RZ, 0xfc, !PT ;  /* 0x0000000b17177212 */ /* 0x000fe400078efcff */
[----:B-----5:R-:W-:-:S02]  /*16b0*/  LOP3.LUT R20, R20, R13, RZ, 0xfc, !PT ;  /* 0x0000000d14147212 */ /* 0x020fc400078efcff */
[----:B------:R-:W-:Y:S01]  /*16c0*/  LOP3.LUT R21, R21, R11, RZ, 0xfc, !PT ;  /* 0x0000000b15157212 */ /* 0x000fe200078efcff */
[----:B------:R-:W0:Y:S01]  /*16d0*/  POPC R18, R18 ;  /* 0x0000001200127309 */ /* 0x000e220000000000 */
[----:B------:R-:W-:Y:S02]  /*16e0*/  LOP3.LUT R26, R30, R13, RZ, 0xfc, !PT ;  /* 0x0000000d1e1a7212 */ /* 0x000fe400078efcff */
[----:B------:R-:W-:Y:S02]  /*16f0*/  LOP3.LUT R27, R31, R11, RZ, 0xfc, !PT ;  /* 0x0000000b1f1b7212 */ /* 0x000fe400078efcff */
[----:B------:R-:W-:Y:S02]  /*1700*/  LOP3.LUT R28, R28, R13, RZ, 0xfc, !PT ;  /* 0x0000000d1c1c7212 */ /* 0x000fe400078efcff */
[-C--:B------:R-:W-:Y:S01]  /*1710*/  LOP3.LUT R29, R29, R11.reuse, RZ, 0xfc, !PT ;  /* 0x0000000b1d1d7212 */ /* 0x080fe200078efcff */
[----:B------:R-:W-:Y:S01]  /*1720*/  POPC R8, R8 ;  /* 0x0000000800087309 */ /* 0x000fe20000000000 */
[----:B------:R-:W-:-:S02]  /*1730*/  LOP3.LUT R25, R25, R11, RZ, 0xfc, !PT ;  /* 0x0000000b19197212 */ /* 0x000fc400078efcff */
[----:B0-----:R-:W-:-:S05]  /*1740*/  IADD3 R18, PT, PT, R4, R37, R18 ;  /* 0x0000002504127210 */ /* 0x001fca0007ffe012 */
[----:B------:R-:W0:Y:S01]  /*1750*/  POPC R19, R19 ;  /* 0x0000001300137309 */ /* 0x000e220000000000 */
[----:B------:R-:W-:-:S07]  /*1760*/  LOP3.LUT R4, R24, R13, RZ, 0xfc, !PT ;  /* 0x0000000d18047212 */ /* 0x000fce00078efcff */
[----:B------:R-:W-:Y:S01]  /*1770*/  POPC R22, R22 ;  /* 0x0000001600167309 */ /* 0x000fe20000000000 */
[----:B0-----:R-:W-:-:S07]  /*1780*/  IADD3 R8, PT, PT, R18, R8, R19 ;  /* 0x0000000812087210 */ /* 0x001fce0007ffe013 */
[----:B------:R-:W0:Y:S01]  /*1790*/  POPC R23, R23 ;  /* 0x0000001700177309 */ /* 0x000e220000000000 */
[----:B------:R-:W-:Y:S02]  /*17a0*/  LOP3.LUT R19, R34, R13, RZ, 0xfc, !PT ;  /* 0x0000000d22137212 */ /* 0x000fe400078efcff */
[----:B------:R-:W-:-:S05]  /*17b0*/  LOP3.LUT R18, R35, R11, RZ, 0xfc, !PT ;  /* 0x0000000b23127212 */ /* 0x000fca00078efcff */
[----:B------:R-:W-:Y:S01]  /*17c0*/  POPC R20, R20 ;  /* 0x0000001400147309 */ /* 0x000fe20000000000 */
[----:B0-----:R-:W-:-:S07]  /*17d0*/  IADD3 R8, PT, PT, R8, R22, R23 ;  /* 0x0000001608087210 */ /* 0x001fce0007ffe017 */
[----:B------:R-:W0:Y:S08]  /*17e0*/  POPC R21, R21 ;  /* 0x0000001500157309 */ /* 0x000e300000000000 */
        /* <DEDUP_REMOVED lines=11> */
[----:B------:R-:W0:Y:S02]  /*18a0*/  POPC R18, R18 ;  /* 0x0000001200127309 */ /* 0x000e240000000000 */
[----:B0-----:R-:W-:-:S05]  /*18b0*/  IADD3 R4, PT, PT, R4, R19, R18 ;  /* 0x0000001304047210 */ /* 0x001fca0007ffe012 */
[----:B------:R-:W-:-:S07]  /*18c0*/  VIADD R4, R4, 0xfffffff8 ;  /* 0xfffffff804047836 */ /* 0x000fce0000000000 */
.L_x_51:
[----:B------:R-:W-:Y:S05]  /*18d0*/  BSYNC.RECONVERGENT B0 ;  /* 0x0000000000007941 */ /* 0x000fea0003800200 */
.L_x_50:
[----:B------:R-:W-:Y:S05]  /*18e0*/  @!P1 BRA `(.L_x_25) ;  /* 0x0000000000bc9947 */ /* 0x000fea0003800000 */
[----:B------:R-:W-:Y:S01]  /*18f0*/  ISETP.GE.U32.AND P0, PT, R36, 0x4, PT ;  /* 0x000000042400780c */ /* 0x000fe20003f06070 */
[----:B------:R-:W-:Y:S01]  /*1900*/  BSSY.RECONVERGENT B0, `(.L_x_52) ;  /* 0x000001f000007945 */ /* 0x000fe20003800200 */
[----:B------:R-:W-:-:S04]  /*1910*/  LOP3.LUT R8, R3, 0x3, RZ, 0xc0, !PT ;  /* 0x0000000303087812 */ /* 0x000fc800078ec0ff */
[----:B------:R-:W-:-:S07]  /*1920*/  ISETP.NE.AND P1, PT, R8, RZ, PT ;  /* 0x000000ff0800720c */ /* 0x000fce0003f25270 */
[----:B------:R-:W-:Y:S06]  /*1930*/  @!P0 BRA `(.L_x_53) ;  /* 0x00000000006c8947 */ /* 0x000fec0003800000 */
[----:B------:R-:W-:-:S05]  /*1940*/  IMAD.WIDE.U32 R28, R5, 0x8, R6 ;  /* 0x00000008051c7825 */ /* 0x000fca00078e0006 */
[----:B------:R-:W5:Y:S04]  /*1950*/  LDG.E.64 R24, desc[UR6][R28.64] ;  /* 0x000000061c187981 */ /* 0x000f68000c1e1b00 */
[----:B01234-:R-:W2:Y:S04]  /*1960*/  LDG.E.64 R18, desc[UR6][R28.64+0x8] ;  /* 0x000008061c127981 */ /* 0x01fea8000c1e1b00 */
[----:B------:R-:W3:Y:S04]  /*1970*/  LDG.E.64 R22, desc[UR6][R28.64+0x10] ;  /* 0x000010061c167981 */ /* 0x000ee8000c1e1b00 */
[----:B------:R-:W4:Y:S01]  /*1980*/  LDG.E.64 R20, desc[UR6][R28.64+0x18] ;  /* 0x000018061c147981 */ /* 0x000f22000c1e1b00 */
[----:B------:R-:W-:Y:S01]  /*1990*/  VIADD R5, R5, 0x4 ;  /* 0x0000000405057836 */ /* 0x000fe20000000000 */
[----:B-----5:R-:W-:-:S02]  /*19a0*/  LOP3.LUT R27, R24, R13, RZ, 0xfc, !PT ;  /* 0x0000000d181b7212 */ /* 0x020fc400078efcff */
[-C--:B------:R-:W-:Y:S02]  /*19b0*/  LOP3.LUT R24, R25, R11.reuse, RZ, 0xfc, !PT ;  /* 0x0000000b19187212 */ /* 0x080fe400078efcff */
[----:B--2---:R-:W-:Y:S02]  /*19c0*/  LOP3.LUT R19, R19, R11, RZ, 0xfc, !PT ;  /* 0x0000000b13137212 */ /* 0x004fe400078efcff */
[----:B------:R-:W-:Y:S01]  /*19d0*/  POPC R27, R27 ;  /* 0x0000001b001b7309 */ /* 0x000fe20000000000 */
[----:B------:R-:W-:Y:S02]  /*19e0*/  LOP3.LUT R18, R18, R13, RZ, 0xfc, !PT ;  /* 0x0000000d12127212 */ /* 0x000fe400078efcff */
[----:B---3--:R-:W-:Y:S02]  /*19f0*/  LOP3.LUT R23, R23, R11, RZ, 0xfc, !PT ;  /* 0x0000000b17177212 */ /* 0x008fe400078efcff */
[----:B------:R-:W-:Y:S02]  /*1a00*/  LOP3.LUT R22, R22, R13, RZ, 0xfc, !PT ;  /* 0x0000000d16167212 */ /* 0x000fe400078efcff */
[----:B----4-:R-:W-:Y:S01]  /*1a10*/  LOP3.LUT R21, R21, R11, RZ, 0xfc, !PT ;  /* 0x0000000b15157212 */ /* 0x010fe200078efcff */
[----:B------:R-:W0:Y:S01]  /*1a20*/  POPC R24, R24 ;  /* 0x0000001800187309 */ /* 0x000e220000000000 */
[----:B------:R-:W-:-:S07]  /*1a30*/  LOP3.LUT R20, R20, R13, RZ, 0xfc, !PT ;  /* 0x0000000d14147212 */ /* 0x000fce00078efcff */
        /* <DEDUP_REMOVED lines=11> */
.L_x_53:
[----:B------:R-:W-:Y:S05]  /*1af0*/  BSYNC.RECONVERGENT B0 ;  /* 0x0000000000007941 */ /* 0x000fea0003800200 */
.L_x_52:
[----:B------:R-:W-:Y:S05]  /*1b00*/  @!P1 BRA `(.L_x_25) ;  /* 0x0000000000349947 */ /* 0x000fea0003800000 */
[----:B01234-:R-:W-:-:S07]  /*1b10*/  IMAD.MOV.U32 R21, RZ, RZ, RZ ;  /* 0x000000ffff157224 */ /* 0x01ffce00078e00ff */
.L_x_54:
[----:B------:R-:W-:-:S06]  /*1b20*/  IMAD.WIDE.U32 R18, R5, 0x8, R6 ;  /* 0x0000000805127825 */ /* 0x000fcc00078e0006 */
[----:B------:R-:W2:Y:S01]  /*1b30*/  LDG.E.64 R18, desc[UR6][R18.64] ;  /* 0x0000000612127981 */ /* 0x000ea2000c1e1b00 */
[----:B------:R-:W-:Y:S02]  /*1b40*/  VIADD R21, R21, 0x1 ;  /* 0x0000000115157836 */ /* 0x000fe40000000000 */
[----:B------:R-:W-:-:S03]  /*1b50*/  VIADD R5, R5, 0x1 ;  /* 0x0000000105057836 */ /* 0x000fc60000000000 */
[----:B------:R-:W-:Y:S02]  /*1b60*/  ISETP.NE.AND P0, PT, R21, R8, PT ;  /* 0x000000081500720c */ /* 0x000fe40003f05270 */
[----:B--2---:R-:W-:Y:S02]  /*1b70*/  LOP3.LUT R23, R18, R13, RZ, 0xfc, !PT ;  /* 0x0000000d12177212 */ /* 0x004fe400078efcff */
[----:B------:R-:W-:-:S04]  /*1b80*/  LOP3.LUT R20, R19, R11, RZ, 0xfc, !PT ;  /* 0x0000000b13147212 */ /* 0x000fc800078efcff */
[----:B------:R-:W-:Y:S08]  /*1b90*/  POPC R23, R23 ;  /* 0x0000001700177309 */ /* 0x000ff00000000000 */
[----:B------:R-:W0:Y:S02]  /*1ba0*/  POPC R20, R20 ;  /* 0x0000001400147309 */ /* 0x000e240000000000 */
[----:B0-----:R-:W-:-:S05]  /*1bb0*/  IADD3 R4, PT, PT, R4, R23, R20 ;  /* 0x0000001704047210 */ /* 0x001fca0007ffe014 */
[----:B------:R-:W-:Y:S01]  /*1bc0*/  VIADD R4, R4, 0xffffffff ;  /* 0xffffffff04047836 */ /* 0x000fe20000000000 */
[----:B------:R-:W-:Y:S06]  /*1bd0*/  @P0 BRA `(.L_x_54) ;  /* 0xfffffffc00d00947 */ /* 0x000fec000383ffff */
.L_x_25:
[----:B------:R-:W-:Y:S05]  /*1be0*/  BSYNC.RECONVERGENT B3 ;  /* 0x0000000000037941 */ /* 0x000fea0003800200 */
.L_x_24:
[----:B------:R-:W5:Y:S01]  /*1bf0*/  LDCU UR9, c[0x0][0x38c] ;  /* 0x00007180ff0977ac */ /* 0x000f620008000800 */
[----:B------:R-:W-:Y:S02]  /*1c00*/  IMAD.MOV.U32 R5, RZ, RZ, RZ ;  /* 0x000000ffff057224 */ /* 0x000fe400078e00ff */
[----:B------:R-:W-:Y:S01]  /*1c10*/  IMAD.MOV.U32 R7, RZ, RZ, R2 ;  /* 0x000000ffff077224 */ /* 0x000fe200078e0002 */
[----:B-----5:R-:W-:-:S09]  /*1c20*/  UISETP.GE.AND UP0, UPT, UR9, 0x1, UPT ;  /* 0x000000010900788c */ /* 0x020fd2000bf06270 */
[----:B------:R-:W-:Y:S05]  /*1c30*/  BRA.U !UP0, `(.L_x_55) ;  /* 0x0000001108d47547 */ /* 0x000fea000b800000 */
[----:B01234-:R-:W0:Y:S01]  /*1c40*/  LDC.64 R18, c[0x0][0x400] ;  /* 0x00010000ff127b82 */ /* 0x01fe220000000a00 */
[----:B------:R-:W1:Y:S01]  /*1c50*/  LDCU UR5, c[0x0][0x394] ;  /* 0x00007280ff0577ac */ /* 0x000e620008000800 */
[C---:B------:R-:W-:Y:S01]  /*1c60*/  LOP3.LUT R6, R3.reuse, 0xf, RZ, 0xc0, !PT ;  /* 0x0000000f03067812 */ /* 0x040fe200078ec0ff */
[----:B------:R-:W-:Y:S01]  /*1c70*/  IMAD.IADD R9, R10, 0x1, -R9 ;  /* 0x000000010a097824 */ /* 0x000fe200078e0a09 */
[C---:B------:R-:W-:Y:S01]  /*1c80*/  LOP3.LUT R8, R3.reuse, 0x7, RZ, 0xc0, !PT ;  /* 0x0000000703087812 */ /* 0x040fe200078ec0ff */
[----:B------:R-:W2:Y:S01]  /*1c90*/  LDCU UR4, c[0x0][0x3f8] ;  /* 0x00007f00ff0477ac */ /* 0x000ea20008000800 */
[----:B------:R-:W-:Y:S01]  /*1ca0*/  LOP3.LUT R10, R3, 0x3, RZ, 0xc0, !PT ;  /* 0x00000003030a7812 */ /* 0x000fe200078ec0ff */
[----:B------:R-:W-:Y:S01]  /*1cb0*/  VIADD R5, R6, 0xffffffff ;  /* 0xffffffff06057836 */ /* 0x000fe20000000000 */
[----:B------:R-:W-:Y:S01]  /*1cc0*/  ISETP.GT.U32.AND P1, PT, R9, -0x10, PT ;  /* 0xfffffff00900780c */ /* 0x000fe20003f24070 */
[----:B------:R-:W-:Y:S01]  /*1cd0*/  VIADD R7, R8, 0xffffffff ;  /* 0xffffffff08077836 */ /* 0x000fe20000000000 */
[----:B------:R-:W-:-:S02]  /*1ce0*/  LOP3.LUT R9, R3, 0x7ffffff0, RZ, 0xc0, !PT ;  /* 0x7ffffff003097812 */ /* 0x000fc400078ec0ff */
[----:B------:R-:W-:Y:S01]  /*1cf0*/  ISETP.GE.U32.AND P2, PT, R5, 0x7, PT ;  /* 0x000000070500780c */ /* 0x000fe20003f46070 */
[----:B------:R-:W-:Y:S01]  /*1d00*/  IMAD.MOV.U32 R5, RZ, RZ, RZ ;  /* 0x000000ffff057224 */ /* 0x000fe200078e00ff */
[----:B------:R-:W-:Y:S01]  /*1d10*/  ISETP.GE.U32.AND P3, PT, R7, 0x3, PT ;  /* 0x000000030700780c */ /* 0x000fe20003f66070 */
[----:B------:R-:W-:Y:S01]  /*1d20*/  IMAD.MOV.U32 R7, RZ, RZ, R2 ;  /* 0x000000ffff077224 */ /* 0x000fe200078e0002 */
[----:B-1----:R-:W-:-:S03]  /*1d30*/  UISETP.GE.AND UP0, UPT, UR5, 0xc350, UPT ;  /* 0x0000c3500500788c */ /* 0x002fc6000bf06270 */
[----:B------:R-:W-:Y:S01]  /*1d40*/  UMOV UR5, 0x2 ;  /* 0x0000000200057882 */ /* 0x000fe20000000000 */
[----:B--2---:R-:W-:Y:S01]  /*1d50*/  VIADD R11, R0, UR4 ;  /* 0x00000004000b7c36 */ /* 0x004fe20008000000 */
[----:B------:R-:W-:Y:S01]  /*1d60*/  USEL UR5, UR5, 0x4, !UP0 ;  /* 0x0000000405057887 */ /* 0x000fe2000c000000 */
[----:B0-----:R-:W-:Y:S01]  /*1d70*/  IMAD.WIDE R12, R12, 0x8, R18 ;  /* 0x000000080c0c7825 */ /* 0x001fe200078e0212 */
[----:B------:R-:W-:Y:S02]  /*1d80*/  UMOV UR4, URZ ;  /* 0x000000ff00047c82 */ /* 0x000fe40008000000 */
[----:B------:R-:W-:-:S05]  /*1d90*/  IADD3 RZ, P0, PT, R12, 0x40, RZ ;  /* 0x000000400cff7810 */ /* 0x000fca0007f1e0ff */
[----:B------:R-:W-:-:S08]  /*1da0*/  IMAD.X R28, RZ, RZ, R13, P0 ;  /* 0x000000ffff1c7224 */ /* 0x000fd000000e060d */
.L_x_68:
[----:B------:R-:W0:Y:S01]  /*1db0*/  LDCU UR9, c[0x0][0x38c] ;  /* 0x00007180ff0977ac */ /* 0x000e220008000800 */
[----:B------:R-:W-:Y:S01]  /*1dc0*/  VIADD R20, R11, UR4 ;  /* 0x000000040b147c36 */ /* 0x000fe20008000000 */
[----:B------:R-:W-:Y:S01]  /*1dd0*/  BSSY.RECONVERGENT B1, `(.L_x_56) ;  /* 0x000011a000017945 */ /* 0x000fe20003800200 */
[----:B------:R-:W-:-:S03]  /*1de0*/  UIADD3 UR4, UPT, UPT, UR4, 0x1, URZ ;  /* 0x0000000104047890 */ /* 0x000fc6000fffe0ff */
[----:B------:R-:W-:Y:S02]  /*1df0*/  IABS R30, R20 ;  /* 0x00000014001e7213 */ /* 0x000fe40000000000 */
[----:B------:R-:W-:Y:S02]  /*1e00*/  ISETP.GE.AND P5, PT, R20, RZ, PT ;  /* 0x000000ff1400720c */ /* 0x000fe40003fa6270 */
[----:B0-----:R-:W-:Y:S01]  /*1e10*/  IABS R23, UR9 ;  /* 0x0000000900177c13 */ /* 0x001fe20008000000 */
[----:B------:R-:W-:-:S03]  /*1e20*/  UISETP.NE.AND UP0, UPT, UR4, UR9, UPT ;  /* 0x000000090400728c */ /* 0x000fc6000bf05270 */
[----:B------:R-:W0:Y:S08]  /*1e30*/  I2F.RP R21, R23 ;  /* 0x0000001700157306 */ /* 0x000e300000209400 */
[----:B0-----:R-:W0:Y:S02]  /*1e40*/  MUFU.RCP R21, R21 ;  /* 0x0000001500157308 */ /* 0x001e240000001000 */
[----:B0-----:R-:W-:-:S06]  /*1e50*/  VIADD R18, R21, 0xffffffe ;  /* 0x0ffffffe15127836 */ /* 0x001fcc0000000000 */
[----:B------:R0:W1:Y:S02]  /*1e60*/  F2I.FTZ.U32.TRUNC.NTZ R19, R18 ;  /* 0x0000001200137305 */ /* 0x000064000021f000 */
[----:B0-----:R-:W-:Y:S02]  /*1e70*/  IMAD.MOV.U32 R18, RZ, RZ, RZ ;  /* 0x000000ffff127224 */ /* 0x001fe400078e00ff */
[----:B-1----:R-:W-:-:S04]  /*1e80*/  IMAD.MOV R22, RZ, RZ, -R19 ;  /* 0x000000ffff167224 */ /* 0x002fc800078e0a13 */
[----:B------:R-:W-:-:S04]  /*1e90*/  IMAD R25, R22, R23, RZ ;  /* 0x0000001716197224 */ /* 0x000fc800078e02ff */
[----:B------:R-:W-:-:S06]  /*1ea0*/  IMAD.HI.U32 R19, R19, R25, R18 ;  /* 0x0000001913137227 */ /* 0x000fcc00078e0012 */
[----:B------:R-:W-:-:S04]  /*1eb0*/  IMAD.HI.U32 R19, R19, R30, RZ ;  /* 0x0000001e13137227 */ /* 0x000fc800078e00ff */
[----:B------:R-:W-:-:S04]  /*1ec0*/  IMAD.MOV R19, RZ, RZ, -R19 ;  /* 0x000000ffff137224 */ /* 0x000fc800078e0a13 */
[----:B------:R-:W-:-:S05]  /*1ed0*/  IMAD R30, R23, R19, R30 ;  /* 0x00000013171e7224 */ /* 0x000fca00078e021e */
[----:B------:R-:W-:-:S13]  /*1ee0*/  ISETP.GT.U32.AND P0, PT, R23, R30, PT ;  /* 0x0000001e1700720c */ /* 0x000fda0003f04070 */
[----:B------:R-:W-:Y:S01]  /*1ef0*/  @!P0 IMAD.IADD R30, R30, 0x1, -R23 ;  /* 0x000000011e1e8824 */ /* 0x000fe200078e0a17 */
[----:B------:R-:W-:-:S04]  /*1f00*/  ISETP.NE.AND P0, PT, RZ, UR9, PT ;  /* 0x00000009ff007c0c */ /* 0x000fc8000bf05270 */
[----:B------:R-:W-:-:S13]  /*1f10*/  ISETP.GT.U32.AND P4, PT, R23, R30, PT ;  /* 0x0000001e1700720c */ /* 0x000fda0003f84070 */
[----:B------:R-:W-:-:S04]  /*1f20*/  @!P4 IMAD.IADD R30, R30, 0x1, -R23 ;  /* 0x000000011e1ec824 */ /* 0x000fc800078e0a17 */
[----:B------:R-:W-:Y:S01]  /*1f30*/  @!P5 IMAD.MOV R30, RZ, RZ, -R30 ;  /* 0x000000ffff1ed224 */ /* 0x000fe200078e0a1e */
[----:B------:R-:W-:-:S04]  /*1f40*/  @!P0 LOP3.LUT R30, RZ, UR9, RZ, 0x33, !PT ;  /* 0x00000009ff1e8c12 */ /* 0x000fc8000f8e33ff */
[----:B------:R-:W-:-:S04]  /*1f50*/  LOP3.LUT R18, R30, UR9, RZ, 0xfc, !PT ;  /* 0x000000091e127c12 */ /* 0x000fc8000f8efcff */
[----:B------:R-:W-:-:S04]  /*1f60*/  ISETP.GE.AND P0, PT, R18, RZ, PT ;  /* 0x000000ff1200720c */ /* 0x000fc80003f06270 */
[----:B------:R-:W-:-:S13]  /*1f70*/  ISETP.EQ.OR P0, PT, R30, R2, !P0 ;  /* 0x000000021e00720c */ /* 0x000fda0004702670 */
[----:B------:R-:W-:Y:S05]  /*1f80*/  @P0 BRA `(.L_x_57) ;  /* 0x0000000c00f80947 */ /* 0x000fea0003800000 */
[----:B------:R-:W0:Y:S01]  /*1f90*/  LDC.64 R18, c[0x0][0x3c8] ;  /* 0x0000f200ff127b82 */ /* 0x000e220000000a00 */
[----:B------:R-:W1:Y:S01]  /*1fa0*/  LDCU UR8, c[0x0][0x390] ;  /* 0x00007200ff0877ac */ /* 0x000e620008000800 */
[----:B0-----:R-:W-:-:S05]  /*1fb0*/  IMAD.WIDE R18, R30, 0x4, R18 ;  /* 0x000000041e127825 */ /* 0x001fca00078e0212 */
[----:B------:R-:W1:Y:S02]  /*1fc0*/  LDG.E R29, desc[UR6][R18.64] ;  /* 0x00000006121d7981 */ /* 0x000e64000c1e1900 */
[----:B-1----:R-:W-:-:S13]  /*1fd0*/  ISETP.GE.AND P0, PT, R29, UR8, PT ;  /* 0x000000081d007c0c */ /* 0x002fda000bf06270 */
[----:B------:R-:W-:Y:S05]  /*1fe0*/  @P0 BRA `(.L_x_57) ;  /* 0x0000000c00e00947 */ /* 0x000fea0003800000 */
[----:B------:R-:W-:Y:S01]  /*1ff0*/  ISETP.GE.AND P0, PT, R3, 0x1, PT ;  /* 0x000000010300780c */ /* 0x000fe20003f06270 */
[----:B------:R-:W-:Y:S01]  /*2000*/  BSSY.RECONVERGENT B0, `(.L_x_58) ;  /* 0x00000eb000007945 */ /* 0x000fe20003800200 */
[----:B------:R-:W-:-:S11]  /*2010*/  IMAD.MOV.U32 R37, RZ, RZ, RZ ;  /* 0x000000ffff257224 */ /* 0x000fd600078e00ff */
[----:B------:R-:W-:Y:S05]  /*2020*/  @!P0 BRA `(.L_x_59) ;  /* 0x0000000c00a08947 */ /* 0x000fea0003800000 */
[----:B------:R-:W-:Y:S01]  /*2030*/  IMAD.MOV.U32 R31, RZ, RZ, 0x1 ;  /* 0x00000001ff1f7424 */ /* 0x000fe200078e00ff */
[----:B------:R-:W-:Y:S01]  /*2040*/  BSSY.RECONVERGENT B2, `(.L_x_60) ;  /* 0x0000073000027945 */ /* 0x000fe20003800200 */
[----:B------:R-:W-:Y:S02]  /*2050*/  IMAD.MOV.U32 R33, RZ, RZ, RZ ;  /* 0x000000ffff217224 */ /* 0x000fe400078e00ff */
[----:B------:R-:W-:Y:S01]  /*2060*/  IMAD.MOV.U32 R37, RZ, RZ, RZ ;  /* 0x000000ffff257224 */ /* 0x000fe200078e00ff */
[CC--:B------:R-:W-:Y:S02]  /*2070*/  SHF.L.U64.HI R35, R31.reuse, R30.reuse, RZ ;  /* 0x0000001e1f237219 */ /* 0x0c0fe400000102ff */
[----:B------:R-:W-:Y:S01]  /*2080*/  SHF.L.U32 R31, R31, R30, RZ ;  /* 0x0000001e1f1f7219 */ /* 0x000fe200000006ff */
[----:B------:R-:W-:Y:S06]  /*2090*/  @P1 BRA `(.L_x_61) ;  /* 0x0000000400b41947 */ /* 0x000fec0003800000 */
[----:B------:R-:W-:Y:S01]  /*20a0*/  BSSY.RECONVERGENT B3, `(.L_x_62) ;  /* 0x000006b000037945 */ /* 0x000fe20003800200 */
[----:B------:R-:W-:Y:S02]  /*20b0*/  VIADD R18, R12, 0x40 ;  /* 0x000000400c127836 */ /* 0x000fe40000000000 */
[----:B------:R-:W-:Y:S02]  /*20c0*/  IMAD.MOV R32, RZ, RZ, -R9 ;  /* 0x000000ffff207224 */ /* 0x000fe400078e0a09 */
[----:B------:R-:W-:Y:S02]  /*20d0*/  IMAD.MOV.U32 R37, RZ, RZ, RZ ;  /* 0x000000ffff257224 */ /* 0x000fe400078e00ff */
[----:B------:R-:W-:-:S07]  /*20e0*/  IMAD.MOV.U32 R19, RZ, RZ, R28 ;  /* 0x000000ffff137224 */ /* 0x000fce00078e001c */
.L_x_63:
[----:B------:R-:W2:Y:S04]  /*20f0*/  LDG.E.64 R26, desc[UR6][R18.64+-0x40] ;  /* 0xffffc006121a7981 */ /* 0x000ea8000c1e1b00 */
[----:B------:R-:W3:Y:S04]  /*2100*/  LDG.E.64 R24, desc[UR6][R18.64+-0x38] ;  /* 0xffffc80612187981 */ /* 0x000ee8000c1e1b00 */
[----:B------:R-:W4:Y:S04]  /*2110*/  LDG.E.64 R22, desc[UR6][R18.64+-0x30] ;  /* 0xffffd00612167981 */ /* 0x000f28000c1e1b00 */
[----:B------:R-:W5:Y:S01]  /*2120*/  LDG.E.64 R20, desc[UR6][R18.64+-0x28] ;  /* 0xffffd80612147981 */ /* 0x000f62000c1e1b00 */
[----:B--2---:R-:W-:-:S02]  /*2130*/  LOP3.LUT R26, R26, R31, RZ, 0xfc, !PT ;  /* 0x0000001f1a1a7212 */ /* 0x004fc400078efcff */
[----:B------:R-:W-:Y:S02]  /*2140*/  LOP3.LUT R27, R27, R35, RZ, 0xfc, !PT ;  /* 0x000000231b1b7212 */ /* 0x000fe400078efcff */
[----:B---3--:R-:W-:Y:S02]  /*2150*/  LOP3.LUT R24, R24, R31, RZ, 0xfc, !PT ;  /* 0x0000001f18187212 */ /* 0x008fe400078efcff */
[----:B------:R-:W-:Y:S01]  /*2160*/  LOP3.LUT R25, R25, R35, RZ, 0xfc, !PT ;  /* 0x0000002319197212 */ /* 0x000fe200078efcff */
[----:B------:R-:W-:Y:S01]  /*2170*/  POPC R26, R26 ;  /* 0x0000001a001a7309 */ /* 0x000fe20000000000 */
[----:B----4-:R-:W-:Y:S02]  /*2180*/  LOP3.LUT R33, R22, R31, RZ, 0xfc, !PT ;  /* 0x0000001f16217212 */ /* 0x010fe400078efcff */
[----:B------:R-:W-:Y:S02]  /*2190*/  LOP3.LUT R34, R23, R35, RZ, 0xfc, !PT ;  /* 0x0000002317227212 */ /* 0x000fe400078efcff */
[----:B-----5:R-:W-:-:S03]  /*21a0*/  LOP3.LUT R36, R20, R31, RZ, 0xfc, !PT ;  /* 0x0000001f14247212 */ /* 0x020fc600078efcff */
[----:B------:R-:W0:Y:S08]  /*21b0*/  POPC R27, R27 ;  /* 0x0000001b001b7309 */ /* 0x000e300000000000 */
[----:B------:R-:W-:Y:S01]  /*21c0*/  POPC R24, R24 ;  /* 0x0000001800187309 */ /* 0x000fe20000000000 */
[----:B0-----:R-:W-:-:S07]  /*21d0*/  IADD3 R37, PT, PT, R37, R26, R27 ;  /* 0x0000001a25257210 */ /* 0x001fce0007ffe01b */
[----:B------:R-:W0:Y:S01]  /*21e0*/  POPC R25, R25 ;  /* 0x0000001900197309 */ /* 0x000e220000000000 */
[----:B------:R-:W2:Y:S07]  /*21f0*/  LDG.E.64 R26, desc[UR6][R18.64+-0x18] ;  /* 0xffffe806121a7981 */ /* 0x000eae000c1e1b00 */
[----:B------:R-:W-:Y:S01]  /*2200*/  POPC R33, R33 ;  /* 0x0000002100217309 */ /* 0x000fe20000000000 */
[----:B0-----:R-:W-:-:S07]  /*2210*/  IADD3 R22, PT, PT, R37, R24, R25 ;  /* 0x0000001825167210 */ /* 0x001fce0007ffe019 */
[----:B------:R-:W0:Y:S01]  /*2220*/  POPC R34, R34 ;  /* 0x0000002200227309 */ /* 0x000e220000000000 */
[----:B------:R-:W-:Y:S01]  /*2230*/  LOP3.LUT R37, R21, R35, RZ, 0xfc, !PT ;  /* 0x0000002315257212 */ /* 0x000fe200078efcff */
[----:B------:R-:W3:Y:S01]  /*2240*/  LDG.E.64 R24, desc[UR6][R18.64+-0x10] ;  /* 0xfffff00612187981 */ /* 0x000ee2000c1e1b00 */
[----:B0-----:R-:W-:-:S03]  /*2250*/  IADD3 R20, PT, PT, R22, R33, R34 ;  /* 0x0000002116147210 */ /* 0x001fc60007ffe022 */
[----:B------:R-:W4:Y:S02]  /*2260*/  LDG.E.64 R22, desc[UR6][R18.64+-0x20] ;  /* 0xffffe00612167981 */ /* 0x000f24000c1e1b00 */
[----:B------:R-:W-:Y:S08]  /*2270*/  POPC R21, R36 ;  /* 0x0000002400157309 */ /* 0x000ff00000000000 */
[----:B------:R-:W0:Y:S02]  /*2280*/  POPC R33, R37 ;  /* 0x0000002500217309 */ /* 0x000e240000000000 */
[----:B0-----:R-:W-:-:S02]  /*2290*/  IADD3 R33, PT, PT, R20, R21, R33 ;  /* 0x0000001514217210 */ /* 0x001fc40007ffe021 */
[----:B------:R-:W5:Y:S01]  /*22a0*/  LDG.E.64 R20, desc[UR6][R18.64+-0x8] ;  /* 0xfffff80612147981 */ /* 0x000f62000c1e1b00 */
[----:B--2---:R-:W-:-:S06]  /*22b0*/  LOP3.LUT R37, R27, R35, RZ, 0xfc, !PT ;  /* 0x000000231b257212 */ /* 0x004fcc00078efcff */
[----:B------:R-:W-:Y:S01]  /*22c0*/  POPC R37, R37 ;  /* 0x0000002500257309 */ /* 0x000fe20000000000 */
[----:B---3--:R-:W-:Y:S02]  /*22d0*/  LOP3.LUT R36, R24, R31, RZ, 0xfc, !PT ;  /* 0x0000001f18247212 */ /* 0x008fe400078efcff */
[----:B------:R-:W-:Y:S02]  /*22e0*/  LOP3.LUT R24, R25, R35, RZ, 0xfc, !PT ;  /* 0x0000002319187212 */ /* 0x000fe400078efcff */
[----:B----4-:R-:W-:Y:S02]  /*22f0*/  LOP3.LUT R22, R22, R31, RZ, 0xfc, !PT ;  /* 0x0000001f16167212 */ /* 0x010fe400078efcff */
[----:B------:R-:W-:Y:S02]  /*2300*/  LOP3.LUT R34, R23, R35, RZ, 0xfc, !PT ;  /* 0x0000002317227212 */ /* 0x000fe400078efcff */
[----:B------:R-:W-:Y:S02]  /*2310*/  LOP3.LUT R23, R26, R31, RZ, 0xfc, !PT ;  /* 0x0000001f1a177212 */ /* 0x000fe400078efcff */
[----:B------:R-:W-:Y:S08]  /*2320*/  POPC R22, R22 ;  /* 0x0000001600167309 */ /* 0x000ff00000000000 */
[----:B------:R-:W0:Y:S08]  /*2330*/  POPC R34, R34 ;  /* 0x0000002200227309 */ /* 0x000e300000000000 */
[----:B------:R-:W1:Y:S08]  /*2340*/  POPC R23, R23 ;  /* 0x0000001700177309 */ /* 0x000e700000000000 */
[----:B------:R-:W-:Y:S01]  /*2350*/  POPC R36, R36 ;  /* 0x0000002400247309 */ /* 0x000fe20000000000 */
[----:B0-----:R-:W-:-:S07]  /*2360*/  IADD3 R26, PT, PT, R33, R22, R34 ;  /* 0x00000016211a7210 */ /* 0x001fce0007ffe022 */
[----:B------:R-:W0:Y:S01]  /*2370*/  POPC R24, R24 ;  /* 0x0000001800187309 */ /* 0x000e220000000000 */
[----:B-1----:R-:W-:Y:S02]  /*2380*/  IADD3 R25, PT, PT, R26, R23, R37 ;  /* 0x000000171a197210 */ /* 0x002fe40007ffe025 */
[----:B------:R-:W2:Y:S01]  /*2390*/  LDG.E.64 R26, desc[UR6][R18.64] ;  /* 0x00000006121a7981 */ /* 0x000ea2000c1e1b00 */
[----:B-----5:R-:W-:Y:S02]  /*23a0*/  LOP3.LUT R34, R21, R35, RZ, 0xfc, !PT ;  /* 0x0000002315227212 */ /* 0x020fe400078efcff */
[----:B------:R-:W-:Y:S01]  /*23b0*/  LOP3.LUT R33, R20, R31, RZ, 0xfc, !PT ;  /* 0x0000001f14217212 */ /* 0x000fe200078efcff */
[----:B------:R-:W3:Y:S03]  /*23c0*/  LDG.E.64 R22, desc[UR6][R18.64+0x10] ;  /* 0x0000100612167981 */ /* 0x000ee6000c1e1b00 */
[----:B------:R-:W-:Y:S01]  /*23d0*/  POPC R21, R33 ;  /* 0x0000002100157309 */ /* 0x000fe20000000000 */
[----:B0-----:R-:W-:-:S02]  /*23e0*/  IADD3 R20, PT, PT, R25, R36, R24 ;  /* 0x0000002419147210 */ /* 0x001fc40007ffe018 */
[----:B------:R-:W4:Y:S05]  /*23f0*/  LDG.E.64 R24, desc[UR6][R18.64+0x8] ;  /* 0x0000080612187981 */ /* 0x000f2a000c1e1b00 */
[----:B------:R-:W0:Y:S02]  /*2400*/  POPC R34, R34 ;  /* 0x0000002200227309 */ /* 0x000e240000000000 */
[----:B0-----:R-:W-:Y:S02]  /*2410*/  IADD3 R34, PT, PT, R20, R21, R34 ;  /* 0x0000001514227210 */ /* 0x001fe40007ffe022 */
[----:B------:R-:W5:Y:S01]  /*2420*/  LDG.E.64 R20, desc[UR6][R18.64+0x18] ;  /* 0x0000180612147981 */ /* 0x000f62000c1e1b00 */
[----:B--2---:R-:W-:-:S02]  /*2430*/  LOP3.LUT R33, R26, R31, RZ, 0xfc, !PT ;  /* 0x0000001f1a217212 */ /* 0x004fc400078efcff */
[----:B------:R-:W-:Y:S02]  /*2440*/  LOP3.LUT R36, R27, R35, RZ, 0xfc, !PT ;  /* 0x000000231b247212 */ /* 0x000fe400078efcff */
[----:B---3--:R-:W-:Y:S02]  /*2450*/  LOP3.LUT R37, R22, R31, RZ, 0xfc, !PT ;  /* 0x0000001f16257212 */ /* 0x008fe400078efcff */
[----:B------:R-:W-:Y:S01]  /*2460*/  POPC R33, R33 ;  /* 0x0000002100217309 */ /* 0x000fe20000000000 */
[----:B------:R-:W-:Y:S02]  /*2470*/  LOP3.LUT R22, R23, R35, RZ, 0xfc, !PT ;  /* 0x0000002317167212 */ /* 0x000fe400078efcff */
[----:B----4-:R-:W-:Y:S02]  /*2480*/  LOP3.LUT R24, R24, R31, RZ, 0xfc, !PT ;  /* 0x0000001f18187212 */ /* 0x010fe400078efcff */
[----:B------:R-:W-:-:S03]  /*2490*/  LOP3.LUT R25, R25, R35, RZ, 0xfc, !PT ;  /* 0x0000002319197212 */ /* 0x000fc600078efcff */
[----:B------:R-:W0:Y:S08]  /*24a0*/  POPC R36, R36 ;  /* 0x0000002400247309 */ /* 0x000e300000000000 */
[----:B------:R-:W-:Y:S08]  /*24b0*/  POPC R24, R24 ;  /* 0x0000001800187309 */ /* 0x000ff00000000000 */
[----:B------:R-:W1:Y:S01]  /*24c0*/  POPC R25, R25 ;  /* 0x0000001900197309 */ /* 0x000e620000000000 */
[----:B0-----:R-:W-:-:S07]  /*24d0*/  IADD3 R23, PT, PT, R34, R33, R36 ;  /* 0x0000002122177210 */ /* 0x001fce0007ffe024 */
[----:B------:R-:W-:Y:S08]  /*24e0*/  POPC R37, R37 ;  /* 0x0000002500257309 */ /* 0x000ff00000000000 */
[----:B------:R-:W0:Y:S01]  /*24f0*/  POPC R22, R22 ;  /* 0x0000001600167309 */ /* 0x000e220000000000 */
[----:B-----5:R-:W-:Y:S02]  /*2500*/  LOP3.LUT R34, R20, R31, RZ, 0xfc, !PT ;  /* 0x0000001f14227212 */ /* 0x020fe400078efcff */
[----:B------:R-:W-:-:S02]  /*2510*/  LOP3.LUT R36, R21, R35, RZ, 0xfc, !PT ;  /* 0x0000002315247212 */ /* 0x000fc400078efcff */
[----:B-1----:R-:W-:Y:S02]  /*2520*/  IADD3 R26, PT, PT, R23, R24, R25 ;  /* 0x00000018171a7210 */ /* 0x002fe40007ffe019 */
[----:B------:R-:W2:Y:S01]  /*2530*/  LDG.E.64 R24, desc[UR6][R18.64+0x28] ;  /* 0x0000280612187981 */ /* 0x000ea2000c1e1b00 */
[----:B------:R-:W-:Y:S08]  /*2540*/  POPC R33, R34 ;  /* 0x0000002200217309 */ /* 0x000ff00000000000 */
[----:B------:R-:W1:Y:S01]  /*2550*/  POPC R21, R36 ;  /* 0x0000002400157309 */ /* 0x000e620000000000 */
[----:B0-----:R-:W-:-:S02]  /*2560*/  IADD3 R20, PT, PT, R26, R37, R22 ;  /* 0x000000251a147210 */ /* 0x001fc40007ffe016 */
[----:B------:R-:W3:Y:S04]  /*2570*/  LDG.E.64 R26, desc[UR6][R18.64+0x20] ;  /* 0x00002006121a7981 */ /* 0x000ee8000c1e1b00 */
[----:B------:R-:W4:Y:S01]  /*2580*/  LDG.E.64 R22, desc[UR6][R18.64+0x30] ;  /* 0x0000300612167981 */ /* 0x000f22000c1e1b00 */
[----:B-1----:R-:W-:-:S03]  /*2590*/  IADD3 R33, PT, PT, R20, R33, R21 ;  /* 0x0000002114217210 */ /* 0x002fc60007ffe015 */
[----:B------:R0:W5:Y:S01]  /*25a0*/  LDG.E.64 R20, desc[UR6][R18.64+0x38] ;  /* 0x0000380612147981 */ /* 0x000162000c1e1b00 */
[----:B------:R-:W-:-:S05]  /*25b0*/  VIADD R32, R32, 0x10 ;  /* 0x0000001020207836 */ /* 0x000fca0000000000 */
[----:B------:R-:W-:Y:S02]  /*25c0*/  ISETP.NE.AND P0, PT, R32, RZ, PT ;  /* 0x000000ff2000720c */ /* 0x000fe40003f05270 */
[----:B0-----:R-:W-:-:S05]  /*25d0*/  IADD3 R18, P4, PT, R18, 0x80, RZ ;  /* 0x0000008012127810 */ /* 0x001fca0007f9e0ff */
[----:B------:R-:W-:Y:S01]  /*25e0*/  IMAD.X R19, RZ, RZ, R19, P4 ;  /* 0x000000ffff137224 */ /* 0x000fe200020e0613 */
[----:B--2---:R-:W-:Y:S02]  /*25f0*/  LOP3.LUT R24, R24, R31, RZ, 0xfc, !PT ;  /* 0x0000001f18187212 */ /* 0x004fe400078efcff */
[----:B------:R-:W-:Y:S02]  /*2600*/  LOP3.LUT R25, R25, R35, RZ, 0xfc, !PT ;  /* 0x0000002319197212 */ /* 0x000fe400078efcff */
[----:B---3--:R-:W-:Y:S02]  /*2610*/  LOP3.LUT R26, R26, R31, RZ, 0xfc, !PT ;  /* 0x0000001f1a1a7212 */ /* 0x008fe400078efcff */
[----:B------:R-:W-:Y:S02]  /*2620*/  LOP3.LUT R27, R27, R35, RZ, 0xfc, !PT ;  /* 0x000000231b1b7212 */ /* 0x000fe400078efcff */
[----:B----4-:R-:W-:Y:S02]  /*2630*/  LOP3.LUT R22, R22, R31, RZ, 0xfc, !PT ;  /* 0x0000001f16167212 */ /* 0x010fe400078efcff */
[----:B------:R-:W-:Y:S01]  /*2640*/  POPC R26, R26 ;  /* 0x0000001a001a7309 */ /* 0x000fe20000000000 */
[----:B------:R-:W-:-:S07]  /*2650*/  LOP3.LUT R23, R23, R35, RZ, 0xfc, !PT ;  /* 0x0000002317177212 */ /* 0x000fce00078efcff */
[----:B------:R-:W0:Y:S01]  /*2660*/  POPC R27, R27 ;  /* 0x0000001b001b7309 */ /* 0x000e220000000000 */
[----:B-----5:R-:W-:Y:S02]  /*2670*/  LOP3.LUT R21, R21, R35, RZ, 0xfc, !PT ;  /* 0x0000002315157212 */ /* 0x020fe400078efcff */
[----:B------:R-:W-:-:S05]  /*2680*/  LOP3.LUT R34, R20, R31, RZ, 0xfc, !PT ;  /* 0x0000001f14227212 */ /* 0x000fca00078efcff */
[----:B------:R-:W-:Y:S08]  /*2690*/  POPC R24, R24 ;  /* 0x0000001800187309 */ /* 0x000ff00000000000 */
[----:B------:R-:W1:Y:S01]  /*26a0*/  POPC R25, R25 ;  /* 0x0000001900197309 */ /* 0x000e620000000000 */
[----:B0-----:R-:W-:-:S07]  /*26b0*/  IADD3 R33, PT, PT, R33, R26, R27 ;  /* 0x0000001a21217210 */ /* 0x001fce0007ffe01b */
[----:B------:R-:W-:Y:S08]  /*26c0*/  POPC R22, R22 ;  /* 0x0000001600167309 */ /* 0x000ff00000000000 */
[----:B------:R-:W0:Y:S01]  /*26d0*/  POPC R23, R23 ;  /* 0x0000001700177309 */ /* 0x000e220000000000 */
[----:B-1----:R-:W-:-:S07]  /*26e0*/  IADD3 R33, PT, PT, R33, R24, R25 ;  /* 0x0000001821217210 */ /* 0x002fce0007ffe019 */
[----:B------:R-:W-:Y:S08]  /*26f0*/  POPC R20, R34 ;  /* 0x0000002200147309 */ /* 0x000ff00000000000 */
[----:B------:R-:W1:Y:S01]  /*2700*/  POPC R21, R21 ;  /* 0x0000001500157309 */ /* 0x000e620000000000 */
[----:B0-----:R-:W-:-:S04]  /*2710*/  IADD3 R33, PT, PT, R33, R22, R23 ;  /* 0x0000001621217210 */ /* 0x001fc80007ffe017 */
[----:B-1----:R-:W-:-:S05]  /*2720*/  IADD3 R20, PT, PT, R33, R20, R21 ;  /* 0x0000001421147210 */ /* 0x002fca0007ffe015 */
[----:B------:R-:W-:Y:S01]  /*2730*/  VIADD R37, R20, 0xfffffff0 ;  /* 0xfffffff014257836 */ /* 0x000fe20000000000 */
[----:B------:R-:W-:Y:S06]  /*2740*/  @P0 BRA `(.L_x_63) ;  /* 0xfffffff800680947 */ /* 0x000fec000383ffff */
[----:B------:R-:W-:Y:S05]  /*2750*/  BSYNC.RECONVERGENT B3 ;  /* 0x0000000000037941 */ /* 0x000fea0003800200 */
.L_x_62:
[----:B------:R-:W-:-:S07]  /*2760*/  IMAD.MOV.U32 R33, RZ, RZ, R9 ;  /* 0x000000ffff217224 */ /* 0x000fce00078e0009 */
.L_x_61:
[----:B------:R-:W-:Y:S05]  /*2770*/  BSYNC.RECONVERGENT B2 ;  /* 0x0000000000027941 */ /* 0x000fea0003800200 */
.L_x_60:
[----:B------:R-:W-:-:S13]  /*2780*/  ISETP.NE.AND P0, PT, R6, RZ, PT ;  /* 0x000000ff0600720c */ /* 0x000fda0003f05270 */
[----:B------:R-:W-:Y:S05]  /*2790*/  @!P0 BRA `(.L_x_59) ;  /* 0x0000000400c48947 */ /* 0x000fea0003800000 */
[----:B------:R-:W-:Y:S01]  /*27a0*/  BSSY.RECONVERGENT B2, `(.L_x_64) ;  /* 0x0000036000027945 */ /* 0x000fe20003800200 */
[----:B------:R-:W-:-:S03]  /*27b0*/  ISETP.NE.AND P0, PT, R8, RZ, PT ;  /* 0x000000ff0800720c */ /* 0x000fc60003f05270 */
[----:B------:R-:W-:Y:S10]  /*27c0*/  @!P2 BRA `(.L_x_65) ;  /* 0x0000000000cca947 */ /* 0x000ff40003800000 */
[----:B------:R-:W-:-:S05]  /*27d0*/  IMAD.WIDE.U32 R18, R33, 0x8, R12 ;  /* 0x0000000821127825 */ /* 0x000fca00078e000c */
[----:B------:R-:W2:Y:S04]  /*27e0*/  LDG.E.64 R20, desc[UR6][R18.64] ;  /* 0x0000000612147981 */ /* 0x000ea8000c1e1b00 */
[----:B------:R-:W3:Y:S04]  /*27f0*/  LDG.E.64 R22, desc[UR6][R18.64+0x8] ;  /* 0x0000080612167981 */ /* 0x000ee8000c1e1b00 */
[----:B------:R-:W4:Y:S04]  /*2800*/  LDG.E.64 R24, desc[UR6][R18.64+0x10] ;  /* 0x0000100612187981 */ /* 0x000f28000c1e1b00 */
[----:B------:R-:W5:Y:S01]  /*2810*/  LDG.E.64 R26, desc[UR6][R18.64+0x18] ;  /* 0x00001806121a7981 */ /* 0x000f62000c1e1b00 */
[----:B--2---:R-:W-:-:S02]  /*2820*/  LOP3.LUT R34, R20, R31, RZ, 0xfc, !PT ;  /* 0x0000001f14227212 */ /* 0x004fc400078efcff */
[----:B------:R-:W-:Y:S02]  /*2830*/  LOP3.LUT R32, R21, R35, RZ, 0xfc, !PT ;  /* 0x0000002315207212 */ /* 0x000fe400078efcff */
[----:B---3--:R-:W-:Y:S02]  /*2840*/  LOP3.LUT R36, R22, R31, RZ, 0xfc, !PT ;  /* 0x0000001f16247212 */ /* 0x008fe400078efcff */
[----:B------:R-:W-:Y:S01]  /*2850*/  POPC R34, R34 ;  /* 0x0000002200227309 */ /* 0x000fe20000000000 */
[----:B------:R-:W-:-:S07]  /*2860*/  LOP3.LUT R21, R23, R35, RZ, 0xfc, !PT ;  /* 0x0000002317157212 */ /* 0x000fce00078efcff */
[----:B------:R-:W0:Y:S08]  /*2870*/  POPC R22, R32 ;  /* 0x0000002000167309 */ /* 0x000e300000000000 */
[----:B------:R-:W-:Y:S01]  /*2880*/  POPC R20, R36 ;  /* 0x0000002400147309 */ /* 0x000fe20000000000 */
[----:B0-----:R-:W-:-:S07]  /*2890*/  IADD3 R22, PT, PT, R37, R34, R22 ;  /* 0x0000002225167210 */ /* 0x001fce0007ffe016 */
[----:B------:R-:W0:Y:S01]  /*28a0*/  POPC R21, R21 ;  /* 0x0000001500157309 */ /* 0x000e220000000000 */
[----:B----4-:R-:W-:Y:S02]  /*28b0*/  LOP3.LUT R37, R24, R31, RZ, 0xfc, !PT ;  /* 0x0000001f18257212 */ /* 0x010fe400078efcff */
[----:B------:R-:W-:-:S05]  /*28c0*/  LOP3.LUT R24, R25, R35, RZ, 0xfc, !PT ;  /* 0x0000002319187212 */ /* 0x000fca00078efcff */
[----:B------:R-:W-:Y:S01]  /*28d0*/  POPC R32, R37 ;  /* 0x0000002500207309 */ /* 0x000fe20000000000 */
[----:B0-----:R-:W-:-:S07]  /*28e0*/  IADD3 R25, PT, PT, R22, R20, R21 ;  /* 0x0000001416197210 */ /* 0x001fce0007ffe015 */
[----:B------:R-:W0:Y:S01]  /*28f0*/  POPC R24, R24 ;  /* 0x0000001800187309 */ /* 0x000e220000000000 */
[----:B------:R-:W2:Y:S04]  /*2900*/  LDG.E.64 R22, desc[UR6][R18.64+0x20] ;  /* 0x0000200612167981 */ /* 0x000ea8000c1e1b00 */
[----:B------:R-:W3:Y:S01]  /*2910*/  LDG.E.64 R20, desc[UR6][R18.64+0x28] ;  /* 0x0000280612147981 */ /* 0x000ee2000c1e1b00 */
[----:B-----5:R-:W-:Y:S02]  /*2920*/  LOP3.LUT R34, R26, R31, RZ, 0xfc, !PT ;  /* 0x0000001f1a227212 */ /* 0x020fe400078efcff */
[----:B------:R-:W-:Y:S02]  /*2930*/  LOP3.LUT R36, R27, R35, RZ, 0xfc, !PT ;  /* 0x000000231b247212 */ /* 0x000fe400078efcff */
[----:B------:R-:W4:Y:S01]  /*2940*/  LDG.E.64 R26, desc[UR6][R18.64+0x38] ;  /* 0x00003806121a7981 */ /* 0x000f22000c1e1b00 */
[----:B0-----:R-:W-:-:S03]  /*2950*/  IADD3 R32, PT, PT, R25, R32, R24 ;  /* 0x0000002019207210 */ /* 0x001fc60007ffe018 */
[----:B------:R4:W5:Y:S01]  /*2960*/  LDG.E.64 R24, desc[UR6][R18.64+0x30] ;  /* 0x0000300612187981 */ /* 0x000962000c1e1b00 */
[----:B------:R-:W-:Y:S08]  /*2970*/  POPC R37, R34 ;  /* 0x0000002200257309 */ /* 0x000ff00000000000 */
[----:B------:R-:W0:Y:S02]  /*2980*/  POPC R36, R36 ;  /* 0x0000002400247309 */ /* 0x000e240000000000 */
[----:B0-----:R-:W-:Y:S01]  /*2990*/  IADD3 R32, PT, PT, R32, R37, R36 ;  /* 0x0000002520207210 */ /* 0x001fe20007ffe024 */
[----:B------:R-:W-:Y:S01]  /*29a0*/  VIADD R33, R33, 0x8 ;  /* 0x0000000821217836 */ /* 0x000fe20000000000 */
[----:B--2---:R-:W-:-:S02]  /*29b0*/  LOP3.LUT R22, R22, R31, RZ, 0xfc, !PT ;  /* 0x0000001f16167212 */ /* 0x004fc400078efcff */
[----:B------:R-:W-:Y:S02]  /*29c0*/  LOP3.LUT R23, R23, R35, RZ, 0xfc, !PT ;  /* 0x0000002317177212 */ /* 0x000fe400078efcff */
[----:B---3--:R-:W-:Y:S02]  /*29d0*/  LOP3.LUT R20, R20, R31, RZ, 0xfc, !PT ;  /* 0x0000001f14147212 */ /* 0x008fe400078efcff */
[----:B------:R-:W-:Y:S01]  /*29e0*/  LOP3.LUT R21, R21, R35, RZ, 0xfc, !PT ;  /* 0x0000002315157212 */ /* 0x000fe200078efcff */
[----:B------:R-:W-:Y:S01]  /*29f0*/  POPC R22, R22 ;  /* 0x0000001600167309 */ /* 0x000fe20000000000 */
[----:B----4-:R-:W-:-:S07]  /*2a00*/  LOP3.LUT R19, R26, R31, RZ, 0xfc, !PT ;  /* 0x0000001f1a137212 */ /* 0x010fce00078efcff */
[----:B------:R-:W0:Y:S01]  /*2a10*/  POPC R23, R23 ;  /* 0x0000001700177309 */ /* 0x000e220000000000 */
[----:B-----5:R-:W-:Y:S02]  /*2a20*/  LOP3.LUT R25, R25, R35, RZ, 0xfc, !PT ;  /* 0x0000002319197212 */ /* 0x020fe400078efcff */
[----:B------:R-:W-:Y:S02]  /*2a30*/  LOP3.LUT R37, R24, R31, RZ, 0xfc, !PT ;  /* 0x0000001f18257212 */ /* 0x000fe400078efcff */
[----:B------:R-:W-:-:S03]  /*2a40*/  LOP3.LUT R24, R27, R35, RZ, 0xfc, !PT ;  /* 0x000000231b187212 */ /* 0x000fc600078efcff */
        /* <DEDUP_REMOVED lines=10> */
[----:B------:R-:W-:-:S07]  /*2af0*/  VIADD R37, R18, 0xfffffff8 ;  /* 0xfffffff812257836 */ /* 0x000fce0000000000 */
.L_x_65:
[----:B------:R-:W-:Y:S05]  /*2b00*/  BSYNC.RECONVERGENT B2 ;  /* 0x0000000000027941 */ /* 0x000fea0003800200 */
.L_x_64:
        /* <DEDUP_REMOVED lines=31> */
.L_x_67:
[----:B------:R-:W-:Y:S05]  /*2d00*/  BSYNC.RECONVERGENT B2 ;  /* 0x0000000000027941 */ /* 0x000fea0003800200 */
.L_x_66:
[----:B------:R-:W-:Y:S05]  /*2d10*/  @!P0 BRA `(.L_x_59) ;  /* 0x0000000000648947 */ /* 0x000fea0003800000 */
[----:B------:R-:W-:-:S05]  /*2d20*/  IMAD.WIDE.U32 R18, R33, 0x8, R12 ;  /* 0x0000000821127825 */ /* 0x000fca00078e000c */
[----:B------:R-:W2:Y:S01]  /*2d30*/  LDG.E.64 R20, desc[UR6][R18.64] ;  /* 0x0000000612147981 */ /* 0x000ea2000c1e1b00 */
[----:B------:R-:W-:Y:S02]  /*2d40*/  ISETP.NE.AND P0, PT, R10, 0x1, PT ;  /* 0x000000010a00780c */ /* 0x000fe40003f05270 */
[----:B--2---:R-:W-:Y:S02]  /*2d50*/  LOP3.LUT R21, R21, R35, RZ, 0xfc, !PT ;  /* 0x0000002315157212 */ /* 0x004fe400078efcff */
[----:B------:R-:W-:-:S04]  /*2d60*/  LOP3.LUT R22, R20, R31, RZ, 0xfc, !PT ;  /* 0x0000001f14167212 */ /* 0x000fc800078efcff */
[----:B------:R-:W-:Y:S08]  /*2d70*/  POPC R20, R22 ;  /* 0x0000001600147309 */ /* 0x000ff00000000000 */
[----:B------:R-:W0:Y:S02]  /*2d80*/  POPC R21, R21 ;  /* 0x0000001500157309 */ /* 0x000e240000000000 */
[----:B0-----:R-:W-:-:S05]  /*2d90*/  IADD3 R20, PT, PT, R37, R20, R21 ;  /* 0x0000001425147210 */ /* 0x001fca0007ffe015 */
[----:B------:R-:W-:Y:S01]  /*2da0*/  VIADD R37, R20, 0xffffffff ;  /* 0xffffffff14257836 */ /* 0x000fe20000000000 */
[----:B------:R-:W-:Y:S06]  /*2db0*/  @!P0 BRA `(.L_x_59) ;  /* 0x00000000003c8947 */ /* 0x000fec0003800000 */
[----:B------:R-:W-:Y:S01]  /*2dc0*/  ISETP.NE.AND P0, PT, R10, 0x2, PT ;  /* 0x000000020a00780c */ /* 0x000fe20003f05270 */
[----:B------:R-:W2:-:S12]  /*2dd0*/  LDG.E.64 R20, desc[UR6][R18.64+0x8] ;  /* 0x0000080612147981 */ /* 0x000e98000c1e1b00 */
[----:B------:R-:W3:Y:S01]  /*2de0*/  @P0 LDG.E.64 R22, desc[UR6][R18.64+0x10] ;  /* 0x0000100612160981 */ /* 0x000ee2000c1e1b00 */
[----:B--2---:R-:W-:Y:S02]  /*2df0*/  LOP3.LUT R21, R21, R35, RZ, 0xfc, !PT ;  /* 0x0000002315157212 */ /* 0x004fe400078efcff */
[----:B------:R-:W-:-:S04]  /*2e00*/  LOP3.LUT R24, R20, R31, RZ, 0xfc, !PT ;  /* 0x0000001f14187212 */ /* 0x000fc800078efcff */
[----:B------:R-:W-:Y:S01]  /*2e10*/  POPC R20, R24 ;  /* 0x0000001800147309 */ /* 0x000fe20000000000 */
[----:B---3--:R-:W-:-:S07]  /*2e20*/  @P0 LOP3.LUT R23, R23, R35, RZ, 0xfc, !PT ;  /* 0x0000002317170212 */ /* 0x008fce00078efcff */
[----:B------:R-:W0:Y:S01]  /*2e30*/  POPC R21, R21 ;  /* 0x0000001500157309 */ /* 0x000e220000000000 */
[----:B------:R-:W-:-:S07]  /*2e40*/  @P0 LOP3.LUT R31, R22, R31, RZ, 0xfc, !PT ;  /* 0x0000001f161f0212 */ /* 0x000fce00078efcff */
[----:B------:R-:W-:Y:S01]  /*2e50*/  @P0 POPC R22, R31 ;  /* 0x0000001f00160309 */ /* 0x000fe20000000000 */
[----:B0-----:R-:W-:-:S07]  /*2e60*/  IADD3 R20, PT, PT, R37, R20, R21 ;  /* 0x0000001425147210 */ /* 0x001fce0007ffe015 */
[----:B------:R-:W0:Y:S01]  /*2e70*/  @P0 POPC R23, R23 ;  /* 0x0000001700170309 */ /* 0x000e220000000000 */
[----:B------:R-:W-:-:S05]  /*2e80*/  VIADD R37, R20, 0xffffffff ;  /* 0xffffffff14257836 */ /* 0x000fca0000000000 */
[----:B0-----:R-:W-:-:S05]  /*2e90*/  @P0 IADD3 R22, PT, PT, R37, R22, R23 ;  /* 0x0000001625160210 */ /* 0x001fca0007ffe017 */
[----:B------:R-:W-:-:S07]  /*2ea0*/  @P0 VIADD R37, R22, 0xffffffff ;  /* 0xffffffff16250836 */ /* 0x000fce0000000000 */
.L_x_59:
[----:B------:R-:W-:Y:S05]  /*2eb0*/  BSYNC.RECONVERGENT B0 ;  /* 0x0000000000007941 */ /* 0x000fea0003800200 */
.L_x_58:
[----:B------:R-:W2:Y:S01]  /*2ec0*/  LDG.E R18, desc[UR6][R14.64] ;  /* 0x000000060e127981 */ /* 0x000ea2000c1e1900 */
[----:B------:R-:W-:-:S05]  /*2ed0*/  VIADD R29, R29, 0x2 ;  /* 0x000000021d1d7836 */ /* 0x000fca0000000000 */
[----:B--2---:R-:W-:-:S04]  /*2ee0*/  ISETP.GT.AND P0, PT, R18, R29, PT ;  /* 0x0000001d1200720c */ /* 0x004fc80003f04270 */
[----:B------:R-:W-:Y:S02]  /*2ef0*/  SEL R18, RZ, UR5, !P0 ;  /* 0x00000005ff127c07 */ /* 0x000fe4000c000000 */
[----:B------:R-:W-:Y:S02]  /*2f00*/  PLOP3.LUT P0, PT, PT, PT, PT, 0x80, 0x8 ;  /* 0x000000000008781c */ /* 0x000fe40003f0f070 */
[----:B------:R-:W-:-:S04]  /*2f10*/  IADD3 R18, PT, PT, R18, R4, -R37 ;  /* 0x0000000412127210 */ /* 0x000fc80007ffe825 */
[----:B------:R-:W-:-:S13]  /*2f20*/  ISETP.GT.AND P4, PT, R18, R5, PT ;  /* 0x000000051200720c */ /* 0x000fda0003f84270 */
[----:B------:R-:W-:-:S04]  /*2f30*/  @!P4 ISETP.GE.AND P5, PT, R30, R7, PT ;  /* 0x000000071e00c20c */ /* 0x000fc80003fa6270 */
[----:B------:R-:W-:-:S04]  /*2f40*/  @!P4 ISETP.EQ.AND P0, PT, R18, R5, !P5 ;  /* 0x000000051200c20c */ /* 0x000fc80006f02270 */
[----:B------:R-:W-:Y:S02]  /*2f50*/  SEL R5, R18, R5, P0 ;  /* 0x0000000512057207 */ /* 0x000fe40000000000 */
[----:B------:R-:W-:-:S07]  /*2f60*/  SEL R7, R30, R7, P0 ;  /* 0x000000071e077207 */ /* 0x000fce0000000000 */
.L_x_57:
[----:B------:R-:W-:Y:S05]  /*2f70*/  BSYNC.RECONVERGENT B1 ;  /* 0x0000000000017941 */ /* 0x000fea0003800200 */
.L_x_56:
[----:B------:R-:W-:Y:S05]  /*2f80*/  BRA.U UP0, `(.L_x_68) ;  /* 0xffffffed00887547 */ /* 0x000fea000b83ffff */
.L_x_55:
[----:B------:R-:W-:-:S04]  /*2f90*/  ISETP.NE.AND P0, PT, R7, R2, PT ;  /* 0x000000020700720c */ /* 0x000fc80003f05270 */
[----:B------:R-:W-:-:S13]  /*2fa0*/  ISETP.LT.OR P0, PT, R5, 0x1, !P0 ;  /* 0x000000010500780c */ /* 0x000fda0004701670 */
[----:B------:R-:W-:Y:S05]  /*2fb0*/  @P0 EXIT ;  /* 0x000000000000094d */ /* 0x000fea0003800000 */
[----:B------:R-:W-:Y:S01]  /*2fc0*/  IABS R13, UR9 ;  /* 0x00000009000d7c13 */ /* 0x000fe20008000000 */
[----:B------:R-:W5:Y:S01]  /*2fd0*/  LDC.64 R10, c[0x0][0x3e0] ;  /* 0x0000f800ff0a7b82 */ /* 0x000f620000000a00 */
[----:B------:R-:W-:Y:S01]  /*2fe0*/  IABS R4, R0 ;  /* 0x0000000000047213 */ /* 0x000fe20000000000 */
[----:B------:R-:W-:Y:S01]  /*2ff0*/  VOTEU.ANY UR4, UPT, PT ;  /* 0x0000000000047886 */ /* 0x000fe200038e0100 */
[----:B------:R-:W0:Y:S01]  /*3000*/  I2F.RP R6, R13 ;  /* 0x0000000d00067306 */ /* 0x000e220000209400 */
[----:B------:R-:W-:Y:S01]  /*3010*/  ISETP.GE.AND P1, PT, R0, RZ, PT ;  /* 0x000000ff0000720c */ /* 0x000fe20003f26270 */
[----:B------:R-:W-:Y:S01]  /*3020*/  UFLO.U32 UR5, UR4 ;  /* 0x00000004000572bd */ /* 0x000fe200080e0000 */
[----:B------:R-:W-:-:S05]  /*3030*/  ISETP.NE.AND P2, PT, RZ, UR9, PT ;  /* 0x00000009ff007c0c */ /* 0x000fca000bf45270 */
[----:B------:R-:W-:Y:S08]  /*3040*/  POPC R15, UR4 ;  /* 0x00000004000f7d09 */ /* 0x000ff00008000000 */
[----:B0-----:R-:W0:Y:S01]  /*3050*/  MUFU.RCP R6, R6 ;  /* 0x0000000600067308 */ /* 0x001e220000001000 */
[----:B-----5:R-:W-:-:S04]  /*3060*/  IMAD.WIDE R10, R0, 0x4, R10 ;  /* 0x00000004000a7825 */ /* 0x020fc800078e020a */
[----:B0-----:R-:W-:Y:S02]  /*3070*/  VIADD R8, R6, 0xffffffe ;  /* 0x0ffffffe06087836 */ /* 0x001fe40000000000 */
[----:B------:R-:W0:Y:S02]  /*3080*/  S2R R6, SR_LANEID ;  /* 0x0000000000067919 */ /* 0x000e240000000000 */
[----:B------:R-:W5:Y:S02]  /*3090*/  F2I.FTZ.U32.TRUNC.NTZ R3, R8 ;  /* 0x0000000800037305 */ /* 0x000f64000021f000 */
[----:B-----5:R-:W-:-:S04]  /*30a0*/  IMAD.MOV R2, RZ, RZ, -R3 ;  /* 0x000000ffff027224 */ /* 0x020fc800078e0a03 */
[----:B------:R-:W-:Y:S02]  /*30b0*/  IMAD R9, R2, R13, RZ ;  /* 0x0000000d02097224 */ /* 0x000fe400078e02ff */
[----:B------:R-:W-:-:S04]  /*30c0*/  IMAD.MOV.U32 R2, RZ, RZ, RZ ;  /* 0x000000ffff027224 */ /* 0x000fc800078e00ff */
[----:B------:R-:W-:-:S06]  /*30d0*/  IMAD.HI.U32 R9, R3, R9, R2 ;  /* 0x0000000903097227 */ /* 0x000fcc00078e0002 */
[----:B------:R-:W-:Y:S02]  /*30e0*/  IMAD.HI.U32 R2, R9, R4, RZ ;  /* 0x0000000409027227 */ /* 0x000fe400078e00ff */
[----:B------:R-:W5:Y:S02]  /*30f0*/  LDC.64 R8, c[0x0][0x3d8] ;  /* 0x0000f600ff087b82 */ /* 0x000f640000000a00 */
[----:B------:R-:W-:-:S04]  /*3100*/  IMAD.MOV R3, RZ, RZ, -R2 ;  /* 0x000000ffff037224 */ /* 0x000fc800078e0a02 */
[C---:B------:R-:W-:Y:S02]  /*3110*/  IMAD R4, R13.reuse, R3, R4 ;  /* 0x000000030d047224 */ /* 0x040fe400078e0204 */
[----:B------:R-:W1:Y:S03]  /*3120*/  LDC.64 R2, c[0x0][0x3f0] ;  /* 0x0000fc00ff027b82 */ /* 0x000e660000000a00 */
[----:B------:R-:W-:-:S13]  /*3130*/  ISETP.GT.U32.AND P0, PT, R13, R4, PT ;  /* 0x000000040d00720c */ /* 0x000fda0003f04070 */
[----:B------:R-:W-:Y:S02]  /*3140*/  @!P0 IMAD.IADD R4, R4, 0x1, -R13 ;  /* 0x0000000104048824 */ /* 0x000fe400078e0a0d */
[----:B-----5:R-:W-:-:S03]  /*3150*/  IMAD.WIDE R8, R0, 0x4, R8 ;  /* 0x0000000400087825 */ /* 0x020fc600078e0208 */
[----:B------:R-:W-:Y:S02]  /*3160*/  ISETP.GT.U32.AND P0, PT, R13, R4, PT ;  /* 0x000000040d00720c */ /* 0x000fe40003f04070 */
[----:B------:R-:W-:Y:S04]  /*3170*/  STG.E desc[UR6][R8.64], R7 ;  /* 0x0000000708007986 */ /* 0x000fe8000c101906 */
[----:B------:R-:W-:Y:S07]  /*3180*/  STG.E desc[UR6][R10.64], R5 ;  /* 0x000000050a007986 */ /* 0x000fee000c101906 */
[----:B------:R-:W-:Y:S01]  /*3190*/  @!P0 IMAD.IADD R4, R4, 0x1, -R13 ;  /* 0x0000000104048824 */ /* 0x000fe200078e0a0d */
[----:B0-----:R-:W-:-:S03]  /*31a0*/  ISETP.EQ.U32.AND P0, PT, R6, UR5, PT ;  /* 0x0000000506007c0c */ /* 0x001fc6000bf02070 */
[----:B------:R-:W-:Y:S01]  /*31b0*/  @!P1 IMAD.MOV R4, RZ, RZ, -R4 ;  /* 0x000000ffff049224 */ /* 0x000fe200078e0a04 */
[----:B------:R-:W-:-:S04]  /*31c0*/  @!P2 LOP3.LUT R4, RZ, UR9, RZ, 0x33, !PT ;  /* 0x00000009ff04ac12 */ /* 0x000fc8000f8e33ff */
[----:B------:R-:W-:-:S05]  /*31d0*/  IADD3 R4, PT, PT, -R4, UR9, RZ ;  /* 0x0000000904047c10 */ /* 0x000fca000fffe1ff */
[----:B------:R-:W-:-:S05]  /*31e0*/  IMAD R13, R5, 0x10000, R4 ;  /* 0x00010000050d7824 */ /* 0x000fca00078e0204 */
[----:B------:R-:W-:Y:S04]  /*31f0*/  STG.E desc[UR6][R16.64], R13 ;  /* 0x0000000d10007986 */ /* 0x000fe8000c101906 */
[----:B-1----:R-:W-:Y:S01]  /*3200*/  @P0 REDG.E.ADD.STRONG.GPU desc[UR6][R2.64], R15 ;  /* 0x0000000f0200098e */ /* 0x002fe2000c12e106 */
[----:B------:R-:W-:Y:S05]  /*3210*/  EXIT ;  /* 0x000000000000794d */ /* 0x000fea0003800000 */
.L_x_69:
        /* <DEDUP_REMOVED lines=14> */
.L_x_113:


//--------------------- .text.execute_node_assignments --------------------------
	.section	.text.execute_node_assignments,"ax",@progbits
	.align	128
        .global         execute_node_assignments
        .type           execute_node_assignments,@function
        .size           execute_node_assignments,(.L_x_114 - execute_node_assignments)
        .other          execute_node_assignments,@"STO_CUDA_ENTRY STV_DEFAULT"
execute_node_assignments:
.text.execute_node_assignments:
[----:B------:R-:W-:Y:S01]  /*0000*/  LDC R1, c[0x0][0x37c] ;  /* 0x0000df00ff017b82 */ /* 0x000fe20000000800 */
[----:B------:R-:W0:Y:S07]  /*0010*/  S2R R0, SR_TID.X ;  /* 0x0000000000007919 */ /* 0x000e2e0000002100 */
[----:B------:R-:W0:Y:S08]  /*0020*/  S2UR UR4, SR_CTAID.X ;  /* 0x00000000000479c3 */ /* 0x000e300000002500 */
[----:B------:R-:W1:Y:S01]  /*0030*/  LDC R2, c[0x0][0x380] ;  /* 0x0000e000ff027b82 */ /* 0x000e620000000800 */
[----:B0-----:R-:W-:-:S04]  /*0040*/  LOP3.LUT P0, RZ, R0, UR4, RZ, 0xfc, !PT ;  /* 0x0000000400ff7c12 */ /* 0x001fc8000f80fcff */
[----:B-1----:R-:W-:-:S13]  /*0050*/  ISETP.LT.OR P0, PT, R2, 0x1, P0 ;  /* 0x000000010200780c */ /* 0x002fda0000701670 */
[----:B------:R-:W-:Y:S05]  /*0060*/  @P0 EXIT ;  /* 0x000000000000094d */ /* 0x000fea0003800000 */
[----:B------:R-:W0:Y:S01]  /*0070*/  LDCU UR4, c[0x0][0x384] ;  /* 0x00007080ff0477ac */ /* 0x000e220008000800 */
[----:B------:R-:W1:Y:S01]  /*0080*/  LDCU.64 UR12, c[0x0][0x358] ;  /* 0x00006b00ff0c77ac */ /* 0x000e620008000a00 */
[----:B0-----:R-:W-:-:S09]  /*0090*/  UISETP.GE.AND UP0, UPT, UR4, 0x1, UPT ;  /* 0x000000010400788c */ /* 0x001fd2000bf06270 */
[----:B-1----:R-:W-:Y:S05]  /*00a0*/  BRA.U !UP0, `(.L_x_70) ;  /* 0x0000000508947547 */ /* 0x002fea000b800000 */
[----:B------:R-:W-:-:S07]  /*00b0*/  IMAD.MOV.U32 R0, RZ, RZ, RZ ;  /* 0x000000ffff007224 */ /* 0x000fce00078e00ff */
.L_x_75:
[----:B0-2---:R-:W0:Y:S01]  /*00c0*/  LDC.64 R6, c[0x0][0x398] ;  /* 0x0000e600ff067b82 */ /* 0x005e220000000a00 */
[----:B------:R-:W1:Y:S07]  /*00d0*/  LDCU.64 UR4, c[0x0][0x380] ;  /* 0x00007000ff0477ac */ /* 0x000e6e0008000a00 */
[----:B------:R-:W2:Y:S01]  /*00e0*/  LDC.64 R4, c[0x0][0x390] ;  /* 0x0000e400ff047b82 */ /* 0x000ea20000000a00 */
[----:B0-----:R-:W-:-:S05]  /*00f0*/  IMAD.WIDE.U32 R6, R0, 0x4, R6 ;  /* 0x0000000400067825 */ /* 0x001fca00078e0006 */
[----:B------:R-:W1:Y:S01]  /*0100*/  LDG.E R3, desc[UR12][R6.64] ;  /* 0x0000000c06037981 */ /* 0x000e62000c1e1900 */
[----:B--2---:R-:W-:-:S05]  /*0110*/  IMAD.WIDE.U32 R4, R0, 0x4, R4 ;  /* 0x0000000400047825 */ /* 0x004fca00078e0004 */
[----:B------:R-:W2:Y:S01]  /*0120*/  LDG.E R2, desc[UR12][R4.64] ;  /* 0x0000000c04027981 */ /* 0x000ea2000c1e1900 */
[----:B-1----:R-:W-:-:S04]  /*0130*/  ISETP.GE.U32.AND P0, PT, R3, UR5, PT ;  /* 0x0000000503007c0c */ /* 0x002fc8000bf06070 */
[----:B--2---:R-:W-:-:S13]  /*0140*/  ISETP.GE.U32.OR P0, PT, R2, UR4, P0 ;  /* 0x0000000402007c0c */ /* 0x004fda0008706470 */
[----:B------:R-:W-:Y:S05]  /*0150*/  @P0 BRA `(.L_x_71) ;  /* 0x0000000400540947 */ /* 0x000fea0003800000 */
[----:B------:R-:W0:Y:S01]  /*0160*/  I2F.U32.RP R6, UR5 ;  /* 0x0000000500067d06 */ /* 0x000e220008209000 */
[----:B------:R-:W-:Y:S01]  /*0170*/  LOP3.LUT R14, RZ, UR5, RZ, 0x33, !PT ;  /* 0x00000005ff0e7c12 */ /* 0x000fe2000f8e33ff */
[----:B------:R-:W1:Y:S06]  /*0180*/  LDCU UR4, c[0x0][0x388] ;  /* 0x00007100ff0477ac */ /* 0x000e6c0008000800 */
[----:B0-----:R-:W0:Y:S02]  /*0190*/  MUFU.RCP R6, R6 ;  /* 0x0000000600067308 */ /* 0x001e240000001000 */
[----:B0-----:R-:W-:-:S06]  /*01a0*/  VIADD R4, R6, 0xffffffe ;  /* 0x0ffffffe06047836 */ /* 0x001fcc0000000000 */
[----:B------:R0:W2:Y:S02]  /*01b0*/  F2I.FTZ.U32.TRUNC.NTZ R5, R4 ;  /* 0x0000000400057305 */ /* 0x0000a4000021f000 */
[----:B0-----:R-:W-:Y:S02]  /*01c0*/  HFMA2 R4, -RZ, RZ, 0, 0 ;  /* 0x00000000ff047431 */ /* 0x001fe400000001ff */
[----:B--2---:R-:W-:-:S04]  /*01d0*/  IMAD.MOV R7, RZ, RZ, -R5 ;  /* 0x000000ffff077224 */ /* 0x004fc800078e0a05 */
[----:B------:R-:W-:-:S04]  /*01e0*/  IMAD R7, R7, UR5, RZ ;  /* 0x0000000507077c24 */ /* 0x000fc8000f8e02ff */
[----:B------:R-:W-:-:S06]  /*01f0*/  IMAD.HI.U32 R12, R5, R7, R4 ;  /* 0x00000007050c7227 */ /* 0x000fcc00078e0004 */
[----:B------:R-:W-:-:S04]  /*0200*/  IMAD.HI.U32 R5, R12, R3, RZ ;  /* 0x000000030c057227 */ /* 0x000fc800078e00ff */
[----:B------:R-:W-:Y:S02]  /*0210*/  IMAD.MOV R8, RZ, RZ, -R5 ;  /* 0x000000ffff087224 */ /* 0x000fe400078e0a05 */
[----:B------:R-:W0:Y:S02]  /*0220*/  LDC.64 R4, c[0x0][0x3a8] ;  /* 0x0000ea00ff047b82 */ /* 0x000e240000000a00 */
[----:B------:R-:W-:-:S05]  /*0230*/  IMAD R7, R8, UR5, R3 ;  /* 0x0000000508077c24 */ /* 0x000fca000f8e0203 */
[----:B------:R-:W-:-:S13]  /*0240*/  ISETP.GE.U32.AND P0, PT, R7, UR5, PT ;  /* 0x0000000507007c0c */ /* 0x000fda000bf06070 */
[----:B------:R-:W-:Y:S01]  /*0250*/  @P0 VIADD R7, R7, -UR5 ;  /* 0x8000000507070c36 */ /* 0x000fe20008000000 */
[----:B------:R-:W-:-:S04]  /*0260*/  ISETP.NE.U32.AND P0, PT, RZ, UR5, PT ;  /* 0x00000005ff007c0c */ /* 0x000fc8000bf05070 */
[----:B------:R-:W-:-:S13]  /*0270*/  ISETP.GE.U32.AND P1, PT, R7, UR5, PT ;  /* 0x0000000507007c0c */ /* 0x000fda000bf26070 */
[----:B------:R-:W-:-:S05]  /*0280*/  @P1 VIADD R7, R7, -UR5 ;  /* 0x8000000507071c36 */ /* 0x000fca0008000000 */
[----:B------:R-:W-:-:S05]  /*0290*/  SEL R11, R14, R7, !P0 ;  /* 0x000000070e0b7207 */ /* 0x000fca0004000000 */
[----:B0-----:R-:W-:-:S05]  /*02a0*/  IMAD.WIDE.U32 R4, R11, 0x4, R4 ;  /* 0x000000040b047825 */ /* 0x001fca00078e0004 */
[----:B------:R-:W1:Y:S02]  /*02b0*/  LDG.E R6, desc[UR12][R4.64] ;  /* 0x0000000c04067981 */ /* 0x000e64000c1e1900 */
[----:B-1----:R-:W-:-:S13]  /*02c0*/  ISETP.GE.AND P1, PT, R6, UR4, PT ;  /* 0x0000000406007c0c */ /* 0x002fda000bf26270 */
[----:B------:R-:W-:Y:S05]  /*02d0*/  @!P1 BRA `(.L_x_72) ;  /* 0x0000000000dc9947 */ /* 0x000fea0003800000 */
[----:B------:R-:W0:Y:S01]  /*02e0*/  LDC R4, c[0x0][0x384] ;  /* 0x0000e100ff047b82 */ /* 0x000e220000000800 */
[----:B------:R-:W-:Y:S01]  /*02f0*/  MOV R10, RZ ;  /* 0x000000ff000a7202 */ /* 0x000fe20000000f00 */
[----:B------:R-:W1:Y:S06]  /*0300*/  LDCU UR4, c[0x0][0x388] ;  /* 0x00007100ff0477ac */ /* 0x000e6c0008000800 */
[----:B------:R-:W2:Y:S02]  /*0310*/  LDC.64 R6, c[0x0][0x3a8] ;  /* 0x0000ea00ff067b82 */ /* 0x000ea40000000a00 */
.L_x_74:
[----:B------:R-:W-:-:S05]  /*0320*/  VIADD R10, R10, 0x1 ;  /* 0x000000010a0a7836 */ /* 0x000fca0000000000 */
[----:B0-----:R-:W-:-:S13]  /*0330*/  ISETP.NE.AND P1, PT, R10, R4, PT ;  /* 0x000000040a00720c */ /* 0x001fda0003f25270 */
[----:B------:R-:W-:Y:S05]  /*0340*/  @!P1 BRA `(.L_x_73) ;  /* 0x0000000000409947 */ /* 0x000fea0003800000 */
[----:B------:R-:W-:-:S04]  /*0350*/  IMAD.IADD R5, R3, 0x1, R10 ;  /* 0x0000000103057824 */ /* 0x000fc800078e020a */
[----:B------:R-:W-:-:S05]  /*0360*/  IMAD.HI.U32 R8, R12, R5, RZ ;  /* 0x000000050c087227 */ /* 0x000fca00078e00ff */
[----:B------:R-:W-:-:S05]  /*0370*/  IADD3 R8, PT, PT, -R8, RZ, RZ ;  /* 0x000000ff08087210 */ /* 0x000fca0007ffe1ff */
[----:B------:R-:W-:-:S05]  /*0380*/  IMAD R5, R4, R8, R5 ;  /* 0x0000000804057224 */ /* 0x000fca00078e0205 */
[----:B------:R-:W-:-:S13]  /*0390*/  ISETP.GE.U32.AND P1, PT, R5, R4, PT ;  /* 0x000000040500720c */ /* 0x000fda0003f26070 */
[----:B------:R-:W-:-:S05]  /*03a0*/  @P1 IMAD.IADD R5, R5, 0x1, -R4 ;  /* 0x0000000105051824 */ /* 0x000fca00078e0a04 */
[----:B------:R-:W-:-:S13]  /*03b0*/  ISETP.GE.U32.AND P1, PT, R5, R4, PT ;  /* 0x000000040500720c */ /* 0x000fda0003f26070 */
[----:B------:R-:W-:-:S05]  /*03c0*/  @P1 IMAD.IADD R5, R5, 0x1, -R4 ;  /* 0x0000000105051824 */ /* 0x000fca00078e0a04 */
[----:B------:R-:W-:-:S05]  /*03d0*/  SEL R11, R14, R5, !P0 ;  /* 0x000000050e0b7207 */ /* 0x000fca0004000000 */
[----:B--2---:R-:W-:-:S05]  /*03e0*/  IMAD.WIDE.U32 R8, R11, 0x4, R6 ;  /* 0x000000040b087825 */ /* 0x004fca00078e0006 */
[----:B------:R-:W1:Y:S02]  /*03f0*/  LDG.E R5, desc[UR12][R8.64] ;  /* 0x0000000c08057981 */ /* 0x000e64000c1e1900 */
[----:B-1----:R-:W-:-:S13]  /*0400*/  ISETP.GE.AND P1, PT, R5, UR4, PT ;  /* 0x0000000405007c0c */ /* 0x002fda000bf26270 */
[----:B------:R-:W-:Y:S05]  /*0410*/  @P1 BRA `(.L_x_74) ;  /* 0xfffffffc00c01947 */ /* 0x000fea000383ffff */
[----:B------:R-:W-:Y:S01]  /*0420*/  MOV R4, R8 ;  /* 0x0000000800047202 */ /* 0x000fe20000000f00 */
[----:B------:R-:W-:Y:S01]  /*0430*/  IMAD.MOV.U32 R5, RZ, RZ, R9 ;  /* 0x000000ffff057224 */ /* 0x000fe200078e0009 */
[----:B------:R-:W-:Y:S06]  /*0440*/  BRA `(.L_x_72) ;  /* 0x0000000000807947 */ /* 0x000fec0003800000 */
.L_x_73:
[----:B------:R-:W-:Y:S02]  /*0450*/  IABS R10, R4 ;  /* 0x00000004000a7213 */ /* 0x000fe40000000000 */
[----:B------:R-:W-:Y:S02]  /*0460*/  IABS R8, R2 ;  /* 0x0000000200087213 */ /* 0x000fe40000000000 */
[----:B------:R-:W0:Y:S01]  /*0470*/  I2F.RP R3, R10 ;  /* 0x0000000a00037306 */ /* 0x000e220000209400 */
[----:B------:R-:W-:-:S07]  /*0480*/  ISETP.GE.AND P2, PT, R2, RZ, PT ;  /* 0x000000ff0200720c */ /* 0x000fce0003f46270 */
[----:B0-----:R-:W2:Y:S02]  /*0490*/  MUFU.RCP R3, R3 ;  /* 0x0000000300037308 */ /* 0x001ea40000001000 */
[----:B--2---:R-:W-:-:S06]  /*04a0*/  VIADD R6, R3, 0xffffffe ;  /* 0x0ffffffe03067836 */ /* 0x004fcc0000000000 */
[----:B------:R0:W2:Y:S02]  /*04b0*/  F2I.FTZ.U32.TRUNC.NTZ R7, R6 ;  /* 0x0000000600077305 */ /* 0x0000a4000021f000 */
[----:B0-----:R-:W-:Y:S01]  /*04c0*/  IMAD.MOV.U32 R6, RZ, RZ, RZ ;  /* 0x000000ffff067224 */ /* 0x001fe200078e00ff */
[----:B--2---:R-:W-:-:S05]  /*04d0*/  IADD3 R5, PT, PT, RZ, -R7, RZ ;  /* 0x80000007ff057210 */ /* 0x004fca0007ffe0ff */
[----:B------:R-:W-:-:S04]  /*04e0*/  IMAD R5, R5, R10, RZ ;  /* 0x0000000a05057224 */ /* 0x000fc800078e02ff */
[----:B------:R-:W-:-:S04]  /*04f0*/  IMAD.HI.U32 R7, R7, R5, R6 ;  /* 0x0000000507077227 */ /* 0x000fc800078e0006 */
[----:B------:R-:W-:Y:S02]  /*0500*/  IMAD.MOV.U32 R5, RZ, RZ, R8 ;  /* 0x000000ffff057224 */ /* 0x000fe400078e0008 */
[----:B------:R-:W0:Y:S02]  /*0510*/  LDC.64 R8, c[0x0][0x3a8] ;  /* 0x0000ea00ff087b82 */ /* 0x000e240000000a00 */
[----:B------:R-:W-:-:S05]  /*0520*/  IMAD.HI.U32 R7, R7, R5, RZ ;  /* 0x0000000507077227 */ /* 0x000fca00078e00ff */
[----:B------:R-:W-:-:S05]  /*0530*/  IADD3 R7, PT, PT, -R7, RZ, RZ ;  /* 0x000000ff07077210 */ /* 0x000fca0007ffe1ff */
[C---:B------:R-:W-:Y:S02]  /*0540*/  IMAD R3, R10.reuse, R7, R5 ;  /* 0x000000070a037224 */ /* 0x040fe400078e0205 */
[----:B------:R-:W2:Y:S03]  /*0550*/  LDC.64 R6, c[0x0][0x3a0] ;  /* 0x0000e800ff067b82 */ /* 0x000ea60000000a00 */
[----:B------:R-:W-:-:S13]  /*0560*/  ISETP.GT.U32.AND P0, PT, R10, R3, PT ;  /* 0x000000030a00720c */ /* 0x000fda0003f04070 */
[----:B------:R-:W-:Y:S01]  /*0570*/  @!P0 IMAD.IADD R3, R3, 0x1, -R10 ;  /* 0x0000000103038824 */ /* 0x000fe200078e0a0a */
[----:B------:R-:W-:-:S04]  /*0580*/  ISETP.NE.AND P0, PT, R4, RZ, PT ;  /* 0x000000ff0400720c */ /* 0x000fc80003f05270 */
[----:B------:R-:W-:-:S13]  /*0590*/  ISETP.GT.U32.AND P1, PT, R10, R3, PT ;  /* 0x000000030a00720c */ /* 0x000fda0003f24070 */
[----:B------:R-:W-:-:S05]  /*05a0*/  @!P1 IMAD.IADD R3, R3, 0x1, -R10 ;  /* 0x0000000103039824 */ /* 0x000fca00078e0a0a */
[----:B------:R-:W-:Y:S01]  /*05b0*/  MOV R11, R3 ;  /* 0x00000003000b7202 */ /* 0x000fe20000000f00 */
[----:B--2---:R-:W-:-:S04]  /*05c0*/  IMAD.WIDE.U32 R2, R2, 0x4, R6 ;  /* 0x0000000402027825 */ /* 0x004fc800078e0006 */
[----:B------:R-:W-:Y:S01]  /*05d0*/  @!P2 IMAD.MOV R11, RZ, RZ, -R11 ;  /* 0x000000ffff0ba224 */ /* 0x000fe200078e0a0b */
[----:B------:R-:W-:-:S05]  /*05e0*/  @!P0 LOP3.LUT R11, RZ, R4, RZ, 0x33, !PT ;  /* 0x00000004ff0b8212 */ /* 0x000fca00078e33ff */
[----:B0-----:R-:W-:Y:S01]  /*05f0*/  IMAD.WIDE.U32 R4, R11, 0x4, R8 ;  /* 0x000000040b047825 */ /* 0x001fe200078e0008 */
[----:B------:R0:W-:Y:S04]  /*0600*/  STG.E desc[UR12][R2.64], R11 ;  /* 0x0000000b02007986 */ /* 0x0001e8000c10190c */
[----:B------:R-:W2:Y:S02]  /*0610*/  LDG.E R6, desc[UR12][R4.64] ;  /* 0x0000000c04067981 */ /* 0x000ea4000c1e1900 */
[----:B--2---:R-:W-:-:S05]  /*0620*/  VIADD R7, R6, 0x1 ;  /* 0x0000000106077836 */ /* 0x004fca0000000000 */
[----:B------:R0:W-:Y:S01]  /*0630*/  STG.E desc[UR12][R4.64], R7 ;  /* 0x0000000704007986 */ /* 0x0001e2000c10190c */
[----:B------:R-:W-:Y:S05]  /*0640*/  BRA `(.L_x_71) ;  /* 0x0000000000187947 */ /* 0x000fea0003800000 */
.L_x_72:
[----:B------:R-:W0:Y:S02]  /*0650*/  LDC.64 R6, c[0x0][0x3a0] ;  /* 0x0000e800ff067b82 */ /* 0x000e240000000a00 */
[----:B0-----:R-:W-:-:S05]  /*0660*/  IMAD.WIDE.U32 R6, R2, 0x4, R6 ;  /* 0x0000000402067825 */ /* 0x001fca00078e0006 */
[----:B------:R2:W-:Y:S04]  /*0670*/  STG.E desc[UR12][R6.64], R11 ;  /* 0x0000000b06007986 */ /* 0x0005e8000c10190c */
[----:B------:R-:W3:Y:S02]  /*0680*/  LDG.E R2, desc[UR12][R4.64] ;  /* 0x0000000c04027981 */ /* 0x000ee4000c1e1900 */
[----:B---3--:R-:W-:-:S05]  /*0690*/  IADD3 R3, PT, PT, R2, 0x1, RZ ;  /* 0x0000000102037810 */ /* 0x008fca0007ffe0ff */
[----:B------:R2:W-:Y:S02]  /*06a0*/  STG.E desc[UR12][R4.64], R3 ;  /* 0x0000000304007986 */ /* 0x0005e4000c10190c */
.L_x_71:
[----:B-1----:R-:W1:Y:S01]  /*06b0*/  LDCU UR4, c[0x0][0x380] ;  /* 0x00007000ff0477ac */ /* 0x002e620008000800 */
[----:B------:R-:W-:-:S05]  /*06c0*/  VIADD R0, R0, 0x1 ;  /* 0x0000000100007836 */ /* 0x000fca0000000000 */
[----:B-1----:R-:W-:-:S13]  /*06d0*/  ISETP.NE.AND P0, PT, R0, UR4, PT ;  /* 0x0000000400007c0c */ /* 0x002fda000bf05270 */
[----:B------:R-:W-:Y:S05]  /*06e0*/  @!P0 EXIT ;  /* 0x000000000000894d */ /* 0x000fea0003800000 */
[----:B------:R-:W-:Y:S05]  /*06f0*/  BRA `(.L_x_75) ;  /* 0xfffffff800707947 */ /* 0x000fea000383ffff */
.L_x_70:
[C---:B------:R-:W-:Y:S01]  /*0700*/  ISETP.GE.U32.AND P0, PT, R2.reuse, 0x4, PT ;  /* 0x000000040200780c */ /* 0x040fe20003f06070 */
[----:B------:R-:W-:Y:S01]  /*0710*/  IMAD.MOV.U32 R12, RZ, RZ, RZ ;  /* 0x000000ffff0c7224 */ /* 0x000fe200078e00ff */
[----:B------:R-:W-:-:S11]  /*0720*/  LOP3.LUT R0, R2, 0x3, RZ, 0xc0, !PT ;  /* 0x0000000302007812 */ /* 0x000fd600078ec0ff */
[----:B------:R-:W-:Y:S05]  /*0730*/  @!P0 BRA `(.L_x_76) ;  /* 0x0000000800848947 */ /* 0x000fea0003800000 */
[----:B------:R-:W0:Y:S01]  /*0740*/  LDCU.128 UR8, c[0x0][0x390] ;  /* 0x00007200ff0877ac */ /* 0x000e220008000c00 */
[----:B------:R-:W1:Y:S01]  /*0750*/  LDC.64 R10, c[0x0][0x3a0] ;  /* 0x0000e800ff0a7b82 */ /* 0x000e620000000a00 */
[----:B------:R-:W-:-:S04]  /*0760*/  LOP3.LUT R12, R2, 0x7ffffffc, RZ, 0xc0, !PT ;  /* 0x7ffffffc020c7812 */ /* 0x000fc800078ec0ff */
[----:B------:R-:W-:-:S03]  /*0770*/  IADD3 R13, PT, PT, -R12, RZ, RZ ;  /* 0x000000ff0c0d7210 */ /* 0x000fc60007ffe1ff */
[----:B------:R-:W2:Y:S08]  /*0780*/  LDC.64 R8, c[0x0][0x3a8] ;  /* 0x0000ea00ff087b82 */ /* 0x000eb00000000a00 */
[----:B------:R-:W3:Y:S01]  /*0790*/  LDC.64 R6, c[0x0][0x380] ;  /* 0x0000e000ff067b82 */ /* 0x000ee20000000a00 */
[----:B0-----:R-:W-:Y:S02]  /*07a0*/  UIADD3 UR6, UP0, UPT, UR8, 0x8, URZ ;  /* 0x0000000808067890 */ /* 0x001fe4000ff1e0ff */
[----:B------:R-:W-:-:S02]  /*07b0*/  UIADD3 UR4, UP1, UPT, UR10, 0x8, URZ ;  /* 0x000000080a047890 */ /* 0x000fc4000ff3e0ff */
[----:B------:R-:W-:Y:S02]  /*07c0*/  UIADD3.X UR7, UPT, UPT, URZ, UR9, URZ, UP0, !UPT ;  /* 0x00000009ff077290 */ /* 0x000fe400087fe4ff */
[----:B------:R-:W-:Y:S01]  /*07d0*/  UIADD3.X UR5, UPT, UPT, URZ, UR11, URZ, UP1, !UPT ;  /* 0x0000000bff057290 */ /* 0x000fe20008ffe4ff */
[----:B------:R-:W-:Y:S02]  /*07e0*/  IMAD.U32 R2, RZ, RZ, UR6 ;  /* 0x00000006ff027e24 */ /* 0x000fe4000f8e00ff */
[----:B------:R-:W-:Y:S01]  /*07f0*/  IMAD.U32 R4, RZ, RZ, UR4 ;  /* 0x00000004ff047e24 */ /* 0x000fe2000f8e00ff */
[----:B------:R-:W-:Y:S02]  /*0800*/  MOV R3, UR7 ;  /* 0x0000000700037c02 */ /* 0x000fe40008000f00 */
[----:B------:R-:W-:-:S07]  /*0810*/  IMAD.U32 R5, RZ, RZ, UR5 ;  /* 0x00000005ff057e24 */ /* 0x000fce000f8e00ff */
.L_x_81:
[----:B0-----:R-:W3:Y:S04]  /*0820*/  LDG.E R14, desc[UR12][R4.64+-0x8] ;  /* 0xfffff80c040e7981 */ /* 0x001ee8000c1e1900 */
[----:B------:R-:W4:Y:S01]  /*0830*/  LDG.E R15, desc[UR12][R2.64+-0x8] ;  /* 0xfffff80c020f7981 */ /* 0x000f22000c1e1900 */
[----:B---3--:R-:W-:-:S04]  /*0840*/  ISETP.GE.AND P0, PT, R14, R7, PT ;  /* 0x000000070e00720c */ /* 0x008fc80003f06270 */
[----:B------:R-:W-:-:S04]  /*0850*/  ISETP.GT.AND P0, PT, R14, -0x1, !P0 ;  /* 0xffffffff0e00780c */ /* 0x000fc80004704270 */
[----:B----4-:R-:W-:-:S13]  /*0860*/  ISETP.GE.U32.OR P0, PT, R15, R6, !P0 ;  /* 0x000000060f00720c */ /* 0x010fda0004706470 */
[----:B------:R-:W-:Y:S05]  /*0870*/  @P0 BRA `(.L_x_77) ;  /* 0x0000000000740947 */ /* 0x000fea0003800000 */
[----:B------:R-:W-:Y:S01]  /*0880*/  IABS R19, R7 ;  /* 0x0000000700137213 */ /* 0x000fe20000000000 */
[----:B------:R-:W-:Y:S01]  /*0890*/  IMAD.MOV.U32 R16, RZ, RZ, RZ ;  /* 0x000000ffff107224 */ /* 0x000fe200078e00ff */
[----:B------:R-:W-:Y:S02]  /*08a0*/  ISETP.GE.AND P1, PT, R15, RZ, PT ;  /* 0x000000ff0f00720c */ /* 0x000fe40003f26270 */
[----:B------:R-:W0:Y:S01]  /*08b0*/  I2F.RP R18, R19 ;  /* 0x0000001300127306 */ /* 0x000e220000209400 */
[----:B------:R-:W-:-:S07]  /*08c0*/  ISETP.NE.AND P2, PT, R7, RZ, PT ;  /* 0x000000ff0700720c */ /* 0x000fce0003f45270 */
[----:B0-----:R-:W0:Y:S02]  /*08d0*/  MUFU.RCP R18, R18 ;  /* 0x0000001200127308 */ /* 0x001e240000001000 */
[----:B0-----:R-:W-:-:S06]  /*08e0*/  VIADD R20, R18, 0xffffffe ;  /* 0x0ffffffe12147836 */ /* 0x001fcc0000000000 */
[----:B------:R-:W0:Y:S02]  /*08f0*/  F2I.FTZ.U32.TRUNC.NTZ R17, R20 ;  /* 0x0000001400117305 */ /* 0x000e24000021f000 */
[----:B0-----:R-:W-:-:S05]  /*0900*/  IADD3 R14, PT, PT, RZ, -R17, RZ ;  /* 0x80000011ff0e7210 */ /* 0x001fca0007ffe0ff */
[----:B------:R-:W-:Y:S01]  /*0910*/  IMAD R21, R14, R19, RZ ;  /* 0x000000130e157224 */ /* 0x000fe200078e02ff */
[----:B------:R-:W-:-:S03]  /*0920*/  IABS R14, R15 ;  /* 0x0000000f000e7213 */ /* 0x000fc60000000000 */
[----:B------:R-:W-:-:S04]  /*0930*/  IMAD.HI.U32 R21, R17, R21, R16 ;  /* 0x0000001511157227 */ /* 0x000fc800078e0010 */
[----:B------:R-:W-:-:S04]  /*0940*/  IMAD.MOV.U32 R16, RZ, RZ, R14 ;  /* 0x000000ffff107224 */ /* 0x000fc800078e000e */
[----:B------:R-:W-:-:S05]  /*0950*/  IMAD.HI.U32 R14, R21, R16, RZ ;  /* 0x00000010150e7227 */ /* 0x000fca00078e00ff */
[----:B------:R-:W-:-:S05]  /*0960*/  IADD3 R17, PT, PT, -R14, RZ, RZ ;  /* 0x000000ff0e117210 */ /* 0x000fca0007ffe1ff */
[----:B------:R-:W-:-:S05]  /*0970*/  IMAD R14, R19, R17, R16 ;  /* 0x00000011130e7224 */ /* 0x000fca00078e0210 */
[----:B------:R-:W-:-:S13]  /*0980*/  ISETP.GT.U32.AND P0, PT, R19, R14, PT ;  /* 0x0000000e1300720c */ /* 0x000fda0003f04070 */
[----:B------:R-:W-:-:S05]  /*0990*/  @!P0 IMAD.IADD R14, R14, 0x1, -R19 ;  /* 0x000000010e0e8824 */ /* 0x000fca00078e0a13 */
[----:B------:R-:W-:-:S13]  /*09a0*/  ISETP.GT.U32.AND P0, PT, R19, R14, PT ;  /* 0x0000000e1300720c */ /* 0x000fda0003f04070 */
[----:B------:R-:W-:-:S05]  /*09b0*/  @!P0 IMAD.IADD R14, R14, 0x1, -R19 ;  /* 0x000000010e0e8824 */ /* 0x000fca00078e0a13 */
[----:B------:R-:W-:Y:S01]  /*09c0*/  MOV R19, R14 ;  /* 0x0000000e00137202 */ /* 0x000fe20000000f00 */
[----:B-1----:R-:W-:-:S04]  /*09d0*/  IMAD.WIDE.U32 R14, R15, 0x4, R10 ;  /* 0x000000040f0e7825 */ /* 0x002fc800078e000a */
[----:B------:R-:W-:Y:S01]  /*09e0*/  @!P1 IMAD.MOV R19, RZ, RZ, -R19 ;  /* 0x000000ffff139224 */ /* 0x000fe200078e0a13 */
[----:B------:R-:W-:-:S05]  /*09f0*/  @!P2 LOP3.LUT R19, RZ, R7, RZ, 0x33, !PT ;  /* 0x00000007ff13a212 */ /* 0x000fca00078e33ff */
[----:B--2---:R-:W-:Y:S01]  /*0a00*/  IMAD.WIDE.U32 R16, R19, 0x4, R8 ;  /* 0x0000000413107825 */ /* 0x004fe200078e0008 */
[----:B------:R0:W-:Y:S04]  /*0a10*/  STG.E desc[UR12][R14.64], R19 ;  /* 0x000000130e007986 */ /* 0x0001e8000c10190c */
[----:B------:R-:W2:Y:S02]  /*0a20*/  LDG.E R18, desc[UR12][R16.64] ;  /* 0x0000000c10127981 */ /* 0x000ea4000c1e1900 */
[----:B--2---:R-:W-:-:S05]  /*0a30*/  VIADD R21, R18, 0x1 ;  /* 0x0000000112157836 */ /* 0x004fca0000000000 */
[----:B------:R0:W-:Y:S02]  /*0a40*/  STG.E desc[UR12][R16.64], R21 ;  /* 0x0000001510007986 */ /* 0x0001e4000c10190c */
.L_x_77:
        /* <DEDUP_REMOVED lines=12> */
[----:B0-----:R-:W-:-:S06]  /*0b10*/  IADD3 R20, PT, PT, R18, 0xffffffe, RZ ;  /* 0x0ffffffe12147810 */ /* 0x001fcc0007ffe0ff */
[----:B------:R-:W0:Y:S02]  /*0b20*/  F2I.FTZ.U32.TRUNC.NTZ R17, R20 ;  /* 0x0000001400117305 */ /* 0x000e24000021f000 */
[----:B0-----:R-:W-:-:S04]  /*0b30*/  IMAD.MOV R14, RZ, RZ, -R17 ;  /* 0x000000ffff0e7224 */ /* 0x001fc800078e0a11 */
[----:B------:R-:W-:Y:S01]  /*0b40*/  IMAD R21, R14, R19, RZ ;  /* 0x000000130e157224 */ /* 0x000fe200078e02ff */
[----:B------:R-:W-:-:S03]  /*0b50*/  IABS R14, R15 ;  /* 0x0000000f000e7213 */ /* 0x000fc60000000000 */
[----:B------:R-:W-:Y:S01]  /*0b60*/  IMAD.HI.U32 R21, R17, R21, R16 ;  /* 0x0000001511157227 */ /* 0x000fe200078e0010 */
[----:B------:R-:W-:-:S05]  /*0b70*/  MOV R16, R14 ;  /* 0x0000000e00107202 */ /* 0x000fca0000000f00 */
[----:B------:R-:W-:-:S04]  /*0b80*/  IMAD.HI.U32 R14, R21, R16, RZ ;  /* 0x00000010150e7227 */ /* 0x000fc800078e00ff */
[----:B------:R-:W-:-:S04]  /*0b90*/  IMAD.MOV R17, RZ, RZ, -R14 ;  /* 0x000000ffff117224 */ /* 0x000fc800078e0a0e */
[----:B------:R-:W-:-:S05]  /*0ba0*/  IMAD R14, R19, R17, R16 ;  /* 0x00000011130e7224 */ /* 0x000fca00078e0210 */
[----:B------:R-:W-:-:S13]  /*0bb0*/  ISETP.GT.U32.AND P0, PT, R19, R14, PT ;  /* 0x0000000e1300720c */ /* 0x000fda0003f04070 */
[----:B------:R-:W-:-:S05]  /*0bc0*/  @!P0 IMAD.IADD R14, R14, 0x1, -R19 ;  /* 0x000000010e0e8824 */ /* 0x000fca00078e0a13 */
[----:B------:R-:W-:-:S13]  /*0bd0*/  ISETP.GT.U32.AND P0, PT, R19, R14, PT ;  /* 0x0000000e1300720c */ /* 0x000fda0003f04070 */
[----:B------:R-:W-:-:S05]  /*0be0*/  @!P0 IADD3 R14, PT, PT, R14, -R19, RZ ;  /* 0x800000130e0e8210 */ /* 0x000fca0007ffe0ff */
[----:B------:R-:W-:Y:S02]  /*0bf0*/  IMAD.MOV.U32 R19, RZ, RZ, R14 ;  /* 0x000000ffff137224 */ /* 0x000fe400078e000e */
[----:B-1----:R-:W-:-:S04]  /*0c00*/  IMAD.WIDE.U32 R14, R15, 0x4, R10 ;  /* 0x000000040f0e7825 */ /* 0x002fc800078e000a */
[----:B------:R-:W-:Y:S01]  /*0c10*/  @!P1 IMAD.MOV R19, RZ, RZ, -R19 ;  /* 0x000000ffff139224 */ /* 0x000fe200078e0a13 */
[----:B------:R-:W-:-:S05]  /*0c20*/  @!P2 LOP3.LUT R19, RZ, R7, RZ, 0x33, !PT ;  /* 0x00000007ff13a212 */ /* 0x000fca00078e33ff */
[----:B--2---:R-:W-:Y:S01]  /*0c30*/  IMAD.WIDE.U32 R16, R19, 0x4, R8 ;  /* 0x0000000413107825 */ /* 0x004fe200078e0008 */
[----:B------:R0:W-:Y:S04]  /*0c40*/  STG.E desc[UR12][R14.64], R19 ;  /* 0x000000130e007986 */ /* 0x0001e8000c10190c */
[----:B------:R-:W2:Y:S02]  /*0c50*/  LDG.E R18, desc[UR12][R16.64] ;  /* 0x0000000c10127981 */ /* 0x000ea4000c1e1900 */
[----:B--2---:R-:W-:-:S05]  /*0c60*/  IADD3 R21, PT, PT, R18, 0x1, RZ ;  /* 0x0000000112157810 */ /* 0x004fca0007ffe0ff */
[----:B------:R0:W-:Y:S02]  /*0c70*/  STG.E desc[UR12][R16.64], R21 ;  /* 0x0000001510007986 */ /* 0x0001e4000c10190c */
.L_x_78:
[----:B0-----:R-:W3:Y:S04]  /*0c80*/  LDG.E R14, desc[UR12][R4.64] ;  /* 0x0000000c040e7981 */ /* 0x001ee8000c1e1900 */
[----:B------:R-:W4:Y:S01]  /*0c90*/  LDG.E R15, desc[UR12][R2.64] ;  /* 0x0000000c020f7981 */ /* 0x000f22000c1e1900 */
[----:B---3--:R-:W-:-:S04]  /*0ca0*/  ISETP.GE.AND P0, PT, R14, R7, PT ;  /* 0x000000070e00720c */ /* 0x008fc80003f06270 */
[----:B------:R-:W-:-:S04]  /*0cb0*/  ISETP.GT.AND P0, PT, R14, -0x1, !P0 ;  /* 0xffffffff0e00780c */ /* 0x000fc80004704270 */
[----:B----4-:R-:W-:-:S13]  /*0cc0*/  ISETP.GE.U32.OR P0, PT, R15, R6, !P0 ;  /* 0x000000060f00720c */ /* 0x010fda0004706470 */
[----:B------:R-:W-:Y:S05]  /*0cd0*/  @P0 BRA `(.L_x_79) ;  /* 0x0000000000740947 */ /* 0x000fea0003800000 */
[----:B------:R-:W-:Y:S01]  /*0ce0*/  IABS R19, R7 ;  /* 0x0000000700137213 */ /* 0x000fe20000000000 */
[----:B------:R-:W-:Y:S01]  /*0cf0*/  HFMA2 R16, -RZ, RZ, 0, 0 ;  /* 0x00000000ff107431 */ /* 0x000fe200000001ff */
[----:B------:R-:W-:Y:S02]  /*0d00*/  ISETP.GE.AND P1, PT, R15, RZ, PT ;  /* 0x000000ff0f00720c */ /* 0x000fe40003f26270 */
[----:B------:R-:W0:Y:S01]  /*0d10*/  I2F.RP R18, R19 ;  /* 0x0000001300127306 */ /* 0x000e220000209400 */
[----:B------:R-:W-:-:S07]  /*0d20*/  ISETP.NE.AND P2, PT, R7, RZ, PT ;  /* 0x000000ff0700720c */ /* 0x000fce0003f45270 */
[----:B0-----:R-:W0:Y:S02]  /*0d30*/  MUFU.RCP R18, R18 ;  /* 0x0000001200127308 */ /* 0x001e240000001000 */
[----:B0-----:R-:W-:-:S06]  /*0d40*/  VIADD R20, R18, 0xffffffe ;  /* 0x0ffffffe12147836 */ /* 0x001fcc0000000000 */
[----:B------:R-:W0:Y:S02]  /*0d50*/  F2I.FTZ.U32.TRUNC.NTZ R17, R20 ;  /* 0x0000001400117305 */ /* 0x000e24000021f000 */
[----:B0-----:R-:W-:-:S04]  /*0d60*/  IMAD.MOV R14, RZ, RZ, -R17 ;  /* 0x000000ffff0e7224 */ /* 0x001fc800078e0a11 */
[----:B------:R-:W-:Y:S01]  /*0d70*/  IMAD R21, R14, R19, RZ ;  /* 0x000000130e157224 */ /* 0x000fe200078e02ff */
[----:B------:R-:W-:-:S03]  /*0d80*/  IABS R14, R15 ;  /* 0x0000000f000e7213 */ /* 0x000fc60000000000 */
[----:B------:R-:W-:-:S04]  /*0d90*/  IMAD.HI.U32 R21, R17, R21, R16 ;  /* 0x0000001511157227 */ /* 0x000fc800078e0010 */
[----:B------:R-:W-:-:S04]  /*0da0*/  IMAD.MOV.U32 R16, RZ, RZ, R14 ;  /* 0x000000ffff107224 */ /* 0x000fc800078e000e */
[----:B------:R-:W-:-:S04]  /*0db0*/  IMAD.HI.U32 R14, R21, R16, RZ ;  /* 0x00000010150e7227 */ /* 0x000fc800078e00ff */
[----:B------:R-:W-:-:S04]  /*0dc0*/  IMAD.MOV R17, RZ, RZ, -R14 ;  /* 0x000000ffff117224 */ /* 0x000fc800078e0a0e */
[----:B------:R-:W-:-:S05]  /*0dd0*/  IMAD R14, R19, R17, R16 ;  /* 0x00000011130e7224 */ /* 0x000fca00078e0210 */
[----:B------:R-:W-:-:S13]  /*0de0*/  ISETP.GT.U32.AND P0, PT, R19, R14, PT ;  /* 0x0000000e1300720c */ /* 0x000fda0003f04070 */
[----:B------:R-:W-:-:S04]  /*0df0*/  @!P0 IADD3 R14, PT, PT, R14, -R19, RZ ;  /* 0x800000130e0e8210 */ /* 0x000fc80007ffe0ff */
[----:B------:R-:W-:-:S13]  /*0e00*/  ISETP.GT.U32.AND P0, PT, R19, R14, PT ;  /* 0x0000000e1300720c */ /* 0x000fda0003f04070 */
[----:B------:R-:W-:-:S04]  /*0e10*/  @!P0 IMAD.IADD R14, R14, 0x1, -R19 ;  /* 0x000000010e0e8824 */ /* 0x000fc800078e0a13 */
[----:B------:R-:W-:Y:S02]  /*0e20*/  IMAD.MOV.U32 R19, RZ, RZ, R14 ;  /* 0x000000ffff137224 */ /* 0x000fe400078e000e */
[----:B-1----:R-:W-:-:S03]  /*0e30*/  IMAD.WIDE.U32 R14, R15, 0x4, R10 ;  /* 0x000000040f0e7825 */ /* 0x002fc600078e000a */
[----:B------:R-:W-:Y:S02]  /*0e40*/  @!P1 IADD3 R19, PT, PT, -R19, RZ, RZ ;  /* 0x000000ff13139210 */ /* 0x000fe40007ffe1ff */
[----:B------:R-:W-:-:S05]  /*0e50*/  @!P2 LOP3.LUT R19, RZ, R7, RZ, 0x33, !PT ;  /* 0x00000007ff13a212 */ /* 0x000fca00078e33ff */
[----:B--2---:R-:W-:Y:S01]  /*0e60*/  IMAD.WIDE.U32 R16, R19, 0x4, R8 ;  /* 0x0000000413107825 */ /* 0x004fe200078e0008 */
[----:B------:R0:W-:Y:S04]  /*0e70*/  STG.E desc[UR12][R14.64], R19 ;  /* 0x000000130e007986 */ /* 0x0001e8000c10190c */
[----:B------:R-:W2:Y:S02]  /*0e80*/  LDG.E R18, desc[UR12][R16.64] ;  /* 0x0000000c10127981 */ /* 0x000ea4000c1e1900 */
[----:B--2---:R-:W-:-:S05]  /*0e90*/  VIADD R21, R18, 0x1 ;  /* 0x0000000112157836 */ /* 0x004fca0000000000 */
[----:B------:R0:W-:Y:S02]  /*0ea0*/  STG.E desc[UR12][R16.64], R21 ;  /* 0x0000001510007986 */ /* 0x0001e4000c10190c */
.L_x_79:
[----:B0-----:R-:W3:Y:S04]  /*0eb0*/  LDG.E R14, desc[UR12][R4.64+0x4] ;  /* 0x0000040c040e7981 */ /* 0x001ee8000c1e1900 */
[----:B------:R-:W4:Y:S01]  /*0ec0*/  LDG.E R15, desc[UR12][R2.64+0x4] ;  /* 0x0000040c020f7981 */ /* 0x000f22000c1e1900 */
[----:B------:R-:W-:-:S05]  /*0ed0*/  VIADD R13, R13, 0x4 ;  /* 0x000000040d0d7836 */ /* 0x000fca0000000000 */
[----:B------:R-:W-:Y:S02]  /*0ee0*/  ISETP.NE.AND P1, PT, R13, RZ, PT ;  /* 0x000000ff0d00720c */ /* 0x000fe40003f25270 */
        /* <DEDUP_REMOVED lines=33> */
.L_x_80:
[----:B------:R-:W-:Y:S02]  /*1100*/  IADD3 R2, P0, PT, R2, 0x10, RZ ;  /* 0x0000001002027810 */ /* 0x000fe40007f1e0ff */
[----:B------:R-:W-:-:S03]  /*1110*/  IADD3 R4, P2, PT, R4, 0x10, RZ ;  /* 0x0000001004047810 */ /* 0x000fc60007f5e0ff */
[----:B------:R-:W-:Y:S02]  /*1120*/  IMAD.X R3, RZ, RZ, R3, P0 ;  /* 0x000000ffff037224 */ /* 0x000fe400000e0603 */
[----:B------:R-:W-:Y:S01]  /*1130*/  IMAD.X R5, RZ, RZ, R5, P2 ;  /* 0x000000ffff057224 */ /* 0x000fe200010e0605 */
[----:B------:R-:W-:Y:S07]  /*1140*/  @P1 BRA `(.L_x_81) ;  /* 0xfffffff400b41947 */ /* 0x000fee000383ffff */
.L_x_76:
[----:B------:R-:W-:-:S13]  /*1150*/  ISETP.NE.AND P0, PT, R0, RZ, PT ;  /* 0x000000ff0000720c */ /* 0x000fda0003f05270 */
[----:B------:R-:W-:Y:S05]  /*1160*/  @!P0 EXIT ;  /* 0x000000000000894d */ /* 0x000fea0003800000 */
[----:B--2---:R-:W2:Y:S01]  /*1170*/  LDC.64 R8, c[0x0][0x398] ;  /* 0x0000e600ff087b82 */ /* 0x004ea20000000a00 */
[----:B------:R-:W-:-:S07]  /*1180*/  IADD3 R0, PT, PT, -R0, RZ, RZ ;  /* 0x000000ff00007210 */ /* 0x000fce0007ffe1ff */
[----:B-1----:R-:W1:Y:S08]  /*1190*/  LDC.64 R10, c[0x0][0x390] ;  /* 0x0000e400ff0a7b82 */ /* 0x002e700000000a00 */
[----:B------:R-:W3:Y:S08]  /*11a0*/  LDC.64 R2, c[0x0][0x3a0] ;  /* 0x0000e800ff027b82 */ /* 0x000ef00000000a00 */
[----:B------:R-:W4:Y:S01]  /*11b0*/  LDC.64 R4, c[0x0][0x3a8] ;  /* 0x0000ea00ff047b82 */ /* 0x000f220000000a00 */
[----:B--2---:R-:W-:-:S07]  /*11c0*/  IMAD.WIDE.U32 R8, R12, 0x4, R8 ;  /* 0x000000040c087825 */ /* 0x004fce00078e0008 */
[----:B------:R-:W2:Y:S01]  /*11d0*/  LDC.64 R6, c[0x0][0x380] ;  /* 0x0000e000ff067b82 */ /* 0x000ea20000000a00 */
[----:B-1----:R-:W-:-:S07]  /*11e0*/  IMAD.WIDE.U32 R10, R12, 0x4, R10 ;  /* 0x000000040c0a7825 */ /* 0x002fce00078e000a */
.L_x_83:
[----:B0-----:R1:W2:Y:S04]  /*11f0*/  LDG.E R12, desc[UR12][R8.64] ;  /* 0x0000000c080c7981 */ /* 0x0012a8000c1e1900 */
[----:B0-----:R0:W5:Y:S01]  /*1200*/  LDG.E R15, desc[UR12][R10.64] ;  /* 0x0000000c0a0f7981 */ /* 0x001162000c1e1900 */
[----:B------:R-:W-:-:S05]  /*1210*/  VIADD R0, R0, 0x1 ;  /* 0x0000000100007836 */ /* 0x000fca0000000000 */
[----:B------:R-:W-:Y:S02]  /*1220*/  ISETP.NE.AND P1, PT, R0, RZ, PT ;  /* 0x000000ff0000720c */ /* 0x000fe40003f25270 */
[----:B-1----:R-:W-:Y:S02]  /*1230*/  IADD3 R8, P2, PT, R8, 0x4, RZ ;  /* 0x0000000408087810 */ /* 0x002fe40007f5e0ff */
[----:B0-----:R-:W-:Y:S02]  /*1240*/  IADD3 R10, P3, PT, R10, 0x4, RZ ;  /* 0x000000040a0a7810 */ /* 0x001fe40007f7e0ff */
[----:B--2---:R-:W-:-:S04]  /*1250*/  ISETP.GE.AND P0, PT, R12, R7, PT ;  /* 0x000000070c00720c */ /* 0x004fc80003f06270 */
[----:B------:R-:W-:-:S04]  /*1260*/  ISETP.GT.AND P0, PT, R12, -0x1, !P0 ;  /* 0xffffffff0c00780c */ /* 0x000fc80004704270 */
[----:B-----5:R-:W-:-:S13]  /*1270*/  ISETP.GE.U32.OR P0, PT, R15, R6, !P0 ;  /* 0x000000060f00720c */ /* 0x020fda0004706470 */
[----:B------:R-:W-:Y:S05]  /*1280*/  @P0 BRA `(.L_x_82) ;  /* 0x0000000000740947 */ /* 0x000fea0003800000 */
[----:B------:R-:W-:Y:S02]  /*1290*/  IABS R17, R7 ;  /* 0x0000000700117213 */ /* 0x000fe40000000000 */
[----:B------:R-:W-:Y:S02]  /*12a0*/  IABS R18, R15 ;  /* 0x0000000f00127213 */ /* 0x000fe40000000000 */
[----:B------:R-:W0:Y:S01]  /*12b0*/  I2F.RP R14, R17 ;  /* 0x00000011000e7306 */ /* 0x000e220000209400 */
[----:B------:R-:W-:Y:S02]  /*12c0*/  ISETP.GE.AND P4, PT, R15, RZ, PT ;  /* 0x000000ff0f00720c */ /* 0x000fe40003f86270 */
[----:B------:R-:W-:-:S05]  /*12d0*/  ISETP.NE.AND P5, PT, R7, RZ, PT ;  /* 0x000000ff0700720c */ /* 0x000fca0003fa5270 */
[----:B0-----:R-:W0:Y:S02]  /*12e0*/  MUFU.RCP R14, R14 ;  /* 0x0000000e000e7308 */ /* 0x001e240000001000 */
[----:B0-----:R-:W-:-:S06]  /*12f0*/  VIADD R16, R14, 0xffffffe ;  /* 0x0ffffffe0e107836 */ /* 0x001fcc0000000000 */
[----:B------:R-:W0:Y:S02]  /*1300*/  F2I.FTZ.U32.TRUNC.NTZ R13, R16 ;  /* 0x00000010000d7305 */ /* 0x000e24000021f000 */
[----:B0-----:R-:W-:-:S05]  /*1310*/  IADD3 R12, PT, PT, RZ, -R13, RZ ;  /* 0x8000000dff0c7210 */ /* 0x001fca0007ffe0ff */
[----:B------:R-:W-:Y:S02]  /*1320*/  IMAD R19, R12, R17, RZ ;  /* 0x000000110c137224 */ /* 0x000fe400078e02ff */
[----:B------:R-:W-:-:S04]  /*1330*/  IMAD.MOV.U32 R12, RZ, RZ, RZ ;  /* 0x000000ffff0c7224 */ /* 0x000fc800078e00ff */
        /* <DEDUP_REMOVED lines=10> */
[----:B---3--:R-:W-:-:S04]  /*13e0*/  IMAD.WIDE.U32 R12, R15, 0x4, R2 ;  /* 0x000000040f0c7825 */ /* 0x008fc800078e0002 */
[----:B------:R-:W-:Y:S01]  /*13f0*/  @!P4 IMAD.MOV R17, RZ, RZ, -R17 ;  /* 0x000000ffff11c224 */ /* 0x000fe200078e0a11 */
[----:B------:R-:W-:-:S05]  /*1400*/  @!P5 LOP3.LUT R17, RZ, R7, RZ, 0x33, !PT ;  /* 0x00000007ff11d212 */ /* 0x000fca00078e33ff */
[----:B----4-:R-:W-:Y:S01]  /*1410*/  IMAD.WIDE.U32 R14, R17, 0x4, R4 ;  /* 0x00000004110e7825 */ /* 0x010fe200078e0004 */
[----:B------:R0:W-:Y:S04]  /*1420*/  STG.E desc[UR12][R12.64], R17 ;  /* 0x000000110c007986 */ /* 0x0001e8000c10190c */
[----:B------:R-:W2:Y:S02]  /*1430*/  LDG.E R16, desc[UR12][R14.64] ;  /* 0x0000000c0e107981 */ /* 0x000ea4000c1e1900 */
[----:B--2---:R-:W-:-:S05]  /*1440*/  VIADD R19, R16, 0x1 ;  /* 0x0000000110137836 */ /* 0x004fca0000000000 */
[----:B------:R0:W-:Y:S02]  /*1450*/  STG.E desc[UR12][R14.64], R19 ;  /* 0x000000130e007986 */ /* 0x0001e4000c10190c */
.L_x_82:
[----:B------:R-:W-:Y:S01]  /*1460*/  IADD3.X R9, PT, PT, RZ, R9, RZ, P2, !PT ;  /* 0x00000009ff097210 */ /* 0x000fe200017fe4ff */
[----:B------:R-:W-:Y:S01]  /*1470*/  IMAD.X R11, RZ, RZ, R11, P3 ;  /* 0x000000ffff0b7224 */ /* 0x000fe200018e060b */
[----:B------:R-:W-:Y:S06]  /*1480*/  @P1 BRA `(.L_x_83) ;  /* 0xfffffffc00581947 */ /* 0x000fec000383ffff */
[----:B------:R-:W-:Y:S05]  /*1490*/  EXIT ;  /* 0x000000000000794d */ /* 0x000fea0003800000 */
.L_x_84:
        /* <DEDUP_REMOVED lines=14> */
.L_x_114:


//--------------------- .text.compute_node_preferences --------------------------
	.section	.text.compute_node_preferences,"ax",@progbits
	.align	128
        .global         compute_node_preferences
        .type           compute_node_preferences,@function
        .size           compute_node_preferences,(.L_x_115 - compute_node_preferences)
        .other          compute_node_preferences,@"STO_CUDA_ENTRY STV_DEFAULT"
compute_node_preferences:
.text.compute_node_preferences:
[----:B------:R-:W0:Y:S01]  /*0000*/  LDC R1, c[0x0][0x37c] ;  /* 0x0000df00ff017b82 */ /* 0x000e220000000800 */
[----:B------:R-:W1:Y:S07]  /*0010*/  S2R R3, SR_TID.X ;  /* 0x0000000000037919 */ /* 0x000e6e0000002100 */
[----:B------:R-:W1:Y:S01]  /*0020*/  S2UR UR4, SR_CTAID.X ;  /* 0x00000000000479c3 */ /* 0x000e620000002500 */
[----:B------:R-:W2:Y:S01]  /*0030*/  LDCU UR5, c[0x0][0x380] ;  /* 0x00007000ff0577ac */ /* 0x000ea20008000800 */
[----:B0-----:R-:W-:-:S06]  /*0040*/  VIADD R1, R1, 0xfffffc00 ;  /* 0xfffffc0001017836 */ /* 0x001fcc0000000000 */
[----:B------:R-:W1:Y:S02]  /*0050*/  LDC R0, c[0x0][0x360] ;  /* 0x0000d800ff007b82 */ /* 0x000e640000000800 */
[----:B-1----:R-:W-:-:S05]  /*0060*/  IMAD R0, R0, UR4, R3 ;  /* 0x0000000400007c24 */ /* 0x002fca000f8e0203 */
[----:B--2---:R-:W-:-:S13]  /*0070*/  ISETP.GE.AND P0, PT, R0, UR5, PT ;  /* 0x0000000500007c0c */ /* 0x004fda000bf06270 */
[----:B------:R-:W-:Y:S05]  /*0080*/  @P0 EXIT ;  /* 0x000000000000094d */ /* 0x000fea0003800000 */
[----:B------:R-:W0:Y:S01]  /*0090*/  LDC.64 R2, c[0x0][0x398] ;  /* 0x0000e600ff027b82 */ /* 0x000e220000000a00 */
[----:B------:R-:W1:Y:S07]  /*00a0*/  LDCU.64 UR4, c[0x0][0x358] ;  /* 0x00006b00ff0477ac */ /* 0x000e6e0008000a00 */
[----:B------:R-:W2:Y:S01]  /*00b0*/  LDC R5, c[0x0][0x388] ;  /* 0x0000e200ff057b82 */ /* 0x000ea20000000800 */
[----:B0-----:R-:W-:-:S05]  /*00c0*/  IMAD.WIDE R2, R0, 0x4, R2 ;  /* 0x0000000400027825 */ /* 0x001fca00078e0202 */
[----:B-1----:R-:W3:Y:S04]  /*00d0*/  LDG.E R15, desc[UR4][R2.64] ;  /* 0x00000004020f7981 */ /* 0x002ee8000c1e1900 */
[----:B------:R-:W3:Y:S01]  /*00e0*/  LDG.E R4, desc[UR4][R2.64+0x4] ;  /* 0x0000040402047981 */ /* 0x000ee2000c1e1900 */
[C---:B--2---:R-:W-:Y:S02]  /*00f0*/  ISETP.GE.AND P0, PT, R5.reuse, 0x1, PT ;  /* 0x000000010500780c */ /* 0x044fe40003f06270 */
[----:B------:R-:W-:Y:S01]  /*0100*/  VIMNMX R14, PT, PT, R5, 0x100, PT ;  /* 0x00000100050e7848 */ /* 0x000fe20003fe0100 */
[----:B---3--:R-:W-:-:S10]  /*0110*/  IMAD.IADD R16, R4, 0x1, -R15 ;  /* 0x0000000104107824 */ /* 0x008fd400078e0a0f */
[----:B------:R-:W-:Y:S05]  /*0120*/  @!P0 BRA `(.L_x_85) ;  /* 0x0000000000ac8947 */ /* 0x000fea0003800000 */
[----:B------:R-:W-:Y:S01]  /*0130*/  ISETP.GE.U32.AND P0, PT, R5, 0x10, PT ;  /* 0x000000100500780c */ /* 0x000fe20003f06070 */
[----:B------:R-:W-:Y:S01]  /*0140*/  IMAD.MOV.U32 R2, RZ, RZ, RZ ;  /* 0x000000ffff027224 */ /* 0x000fe200078e00ff */
[----:B------:R-:W-:-:S04]  /*0150*/  LOP3.LUT R6, R14, 0xf, RZ, 0xc0, !PT ;  /* 0x0000000f0e067812 */ /* 0x000fc800078ec0ff */
[----:B------:R-:W-:-:S07]  /*0160*/  ISETP.NE.AND P1, PT, R6, RZ, PT ;  /* 0x000000ff0600720c */ /* 0x000fce0003f25270 */
[----:B------:R-:W-:Y:S06]  /*0170*/  @!P0 BRA `(.L_x_86) ;  /* 0x00000000003c8947 */ /* 0x000fec0003800000 */
[----:B------:R-:W-:Y:S01]  /*0180*/  LOP3.LUT R2, R14, 0xffff, RZ, 0xc0, !PT ;  /* 0x0000ffff0e027812 */ /* 0x000fe200078ec0ff */
[----:B------:R-:W-:-:S03]  /*0190*/  VIADD R5, R1, 0x20 ;  /* 0x0000002001057836 */ /* 0x000fc60000000000 */
[----:B------:R-:W-:-:S05]  /*01a0*/  SHF.R.U32.HI R2, RZ, 0x4, R2 ;  /* 0x00000004ff027819 */ /* 0x000fca0000011602 */
[----:B------:R-:W-:-:S05]  /*01b0*/  IMAD.SHL.U32 R2, R2, 0x10, RZ ;  /* 0x0000001002027824 */ /* 0x000fca00078e00ff */
[----:B------:R-:W-:Y:S02]  /*01c0*/  LOP3.LUT R3, R2, 0x1f0, RZ, 0xe2, !PT ;  /* 0x000001f002037812 */ /* 0x000fe400078ee2ff */
[----:B------:R-:W-:-:S03]  /*01d0*/  LOP3.LUT R2, R14, 0x1f0, RZ, 0xc0, !PT ;  /* 0x000001f00e027812 */ /* 0x000fc600078ec0ff */
[----:B------:R-:W-:-:S07]  /*01e0*/  IMAD.MOV R3, RZ, RZ, -R3 ;  /* 0x000000ffff037224 */ /* 0x000fce00078e0a03 */
.L_x_87:
[----:B------:R-:W-:Y:S01]  /*01f0*/  VIADD R3, R3, 0x10 ;  /* 0x0000001003037836 */ /* 0x000fe20000000000 */
[----:B------:R-:W-:Y:S04]  /*0200*/  STL.128 [R5+-0x20], RZ ;  /* 0xffffe0ff05007387 */ /* 0x000fe80000100c00 */
[----:B------:R-:W-:Y:S01]  /*0210*/  ISETP.NE.AND P0, PT, R3, RZ, PT ;  /* 0x000000ff0300720c */ /* 0x000fe20003f05270 */
[----:B------:R-:W-:Y:S04]  /*0220*/  STL.128 [R5+-0x10], RZ ;  /* 0xfffff0ff05007387 */ /* 0x000fe80000100c00 */
[----:B------:R-:W-:Y:S04]  /*0230*/  STL.128 [R5], RZ ;  /* 0x000000ff05007387 */ /* 0x000fe80000100c00 */
[----:B------:R0:W-:Y:S02]  /*0240*/  STL.128 [R5+0x10], RZ ;  /* 0x000010ff05007387 */ /* 0x0001e40000100c00 */
[----:B0-----:R-:W-:-:S02]  /*0250*/  VIADD R5, R5, 0x40 ;  /* 0x0000004005057836 */ /* 0x001fc40000000000 */
[----:B------:R-:W-:Y:S05]  /*0260*/  @P0 BRA `(.L_x_87) ;  /* 0xfffffffc00e00947 */ /* 0x000fea000383ffff */
.L_x_86:
[----:B------:R-:W-:Y:S05]  /*0270*/  @!P1 BRA `(.L_x_85) ;  /* 0x0000000000589947 */ /* 0x000fea0003800000 */
[----:B------:R-:W-:Y:S02]  /*0280*/  ISETP.GE.U32.AND P0, PT, R6, 0x8, PT ;  /* 0x000000080600780c */ /* 0x000fe40003f06070 */
[----:B------:R-:W-:-:S04]  /*0290*/  LOP3.LUT R3, R14, 0x7, RZ, 0xc0, !PT ;  /* 0x000000070e037812 */ /* 0x000fc800078ec0ff */
[----:B------:R-:W-:-:S07]  /*02a0*/  ISETP.NE.AND P1, PT, R3, RZ, PT ;  /* 0x000000ff0300720c */ /* 0x000fce0003f25270 */
[C---:B------:R-:W-:Y:S01]  /*02b0*/  @P0 IMAD R5, R2.reuse, 0x4, R1 ;  /* 0x0000000402050824 */ /* 0x040fe200078e0201 */
[----:B------:R-:W-:-:S04]  /*02c0*/  @P0 IADD3 R2, PT, PT, R2, 0x8, RZ ;  /* 0x0000000802020810 */ /* 0x000fc80007ffe0ff */
[----:B------:R0:W-:Y:S04]  /*02d0*/  @P0 STL.128 [R5], RZ ;  /* 0x000000ff05000387 */ /* 0x0001e80000100c00 */
[----:B------:R0:W-:Y:S01]  /*02e0*/  @P0 STL.128 [R5+0x10], RZ ;  /* 0x000010ff05000387 */ /* 0x0001e20000100c00 */
[----:B------:R-:W-:Y:S05]  /*02f0*/  @!P1 BRA `(.L_x_85) ;  /* 0x0000000000389947 */ /* 0x000fea0003800000 */
[----:B------:R-:W-:Y:S02]  /*0300*/  ISETP.GE.U32.AND P0, PT, R3, 0x4, PT ;  /* 0x000000040300780c */ /* 0x000fe40003f06070 */
[----:B------:R-:W-:-:S04]  /*0310*/  LOP3.LUT R3, R14, 0x3, RZ, 0xc0, !PT ;  /* 0x000000030e037812 */ /* 0x000fc800078ec0ff */
[----:B------:R-:W-:-:S07]  /*0320*/  ISETP.NE.AND P1, PT, R3, RZ, PT ;  /* 0x000000ff0300720c */ /* 0x000fce0003f25270 */
[C---:B0-----:R-:W-:Y:S02]  /*0330*/  @P0 IMAD R5, R2.reuse, 0x4, R1 ;  /* 0x0000000402050824 */ /* 0x041fe400078e0201 */
[----:B------:R-:W-:-:S03]  /*0340*/  @P0 VIADD R2, R2, 0x4 ;  /* 0x0000000402020836 */ /* 0x000fc60000000000 */
[----:B------:R1:W-:Y:S01]  /*0350*/  @P0 STL.128 [R5], RZ ;  /* 0x000000ff05000387 */ /* 0x0003e20000100c00 */
[----:B------:R-:W-:Y:S05]  /*0360*/  @!P1 BRA `(.L_x_85) ;  /* 0x00000000001c9947 */ /* 0x000fea0003800000 */
[----:B------:R-:W-:Y:S02]  /*0370*/  IMAD R2, R2, 0x4, R1 ;  /* 0x0000000402027824 */ /* 0x000fe400078e0201 */
[----:B------:R-:W-:-:S07]  /*0380*/  IMAD.MOV R3, RZ, RZ, -R3 ;  /* 0x000000ffff037224 */ /* 0x000fce00078e0a03 */
.L_x_88:
[----:B------:R-:W-:Y:S01]  /*0390*/  VIADD R3, R3, 0x1 ;  /* 0x0000000103037836 */ /* 0x000fe20000000000 */
[----:B------:R0:W-:Y:S04]  /*03a0*/  STL [R2], RZ ;  /* 0x000000ff02007387 */ /* 0x0001e80000100800 */
[----:B------:R-:W-:Y:S01]  /*03b0*/  ISETP.NE.AND P0, PT, R3, RZ, PT ;  /* 0x000000ff0300720c */ /* 0x000fe20003f05270 */
[----:B0-----:R-:W-:-:S12]  /*03c0*/  VIADD R2, R2, 0x4 ;  /* 0x0000000402027836 */ /* 0x001fd80000000000 */
[----:B------:R-:W-:Y:S05]  /*03d0*/  @P0 BRA `(.L_x_88) ;  /* 0xfffffffc00ec0947 */ /* 0x000fea000383ffff */
.L_x_85:
[----:B------:R-:W-:Y:S01]  /*03e0*/  ISETP.GE.AND P0, PT, R15, R4, PT ;  /* 0x000000040f00720c */ /* 0x000fe20003f06270 */
[----:B------:R-:W-:Y:S01]  /*03f0*/  BSSY.RECONVERGENT B1, `(.L_x_89) ;  /* 0x00000a3000017945 */ /* 0x000fe20003800200 */
[----:B------:R-:W-:Y:S02]  /*0400*/  IMAD.MOV.U32 R17, RZ, RZ, RZ ;  /* 0x000000ffff117224 */ /* 0x000fe400078e00ff */
[----:B------:R-:W-:-:S09]  /*0410*/  IMAD.MOV.U32 R19, RZ, RZ, RZ ;  /* 0x000000ffff137224 */ /* 0x000fd200078e00ff */
[----:B------:R-:W-:Y:S05]  /*0420*/  @P0 BRA `(.L_x_90) ;  /* 0x00000008007c0947 */ /* 0x000fea0003800000 */
[----:B------:R-:W-:Y:S01]  /*0430*/  IMAD.IADD R4, R15, 0x1, -R4 ;  /* 0x000000010f047824 */ /* 0x000fe200078e0a04 */
[----:B------:R-:W-:Y:S01]  /*0440*/  BSSY.RECONVERGENT B0, `(.L_x_91) ;  /* 0x0000078000007945 */ /* 0x000fe20003800200 */
[----:B------:R-:W-:Y:S02]  /*0450*/  HFMA2 R19, -RZ, RZ, 0, 0 ;  /* 0x00000000ff137431 */ /* 0x000fe400000001ff */
[----:B------:R-:W-:Y:S01]  /*0460*/  IMAD.MOV.U32 R17, RZ, RZ, RZ ;  /* 0x000000ffff117224 */ /* 0x000fe200078e00ff */
[----:B------:R-:W-:-:S13]  /*0470*/  ISETP.GT.U32.AND P0, PT, R4, -0x4, PT ;  /* 0xfffffffc0400780c */ /* 0x000fda0003f04070 */
[----:B------:R-:W-:Y:S05]  /*0480*/  @P0 BRA `(.L_x_92) ;  /* 0x0000000400cc0947 */ /* 0x000fea0003800000 */
[----:B------:R-:W2:Y:S01]  /*0490*/  LDC.64 R6, c[0x0][0x3a8] ;  /* 0x0000ea00ff067b82 */ /* 0x000ea20000000a00 */
[----:B------:R-:W-:Y:S01]  /*04a0*/  LOP3.LUT R18, R16, 0xfffffffc, RZ, 0xc0, !PT ;  /* 0xfffffffc10127812 */ /* 0x000fe200078ec0ff */
[----:B------:R-:W-:-:S04]  /*04b0*/  IMAD.MOV.U32 R19, RZ, RZ, RZ ;  /* 0x000000ffff137224 */ /* 0x000fc800078e00ff */
[----:B------:R-:W-:Y:S02]  /*04c0*/  IMAD.MOV R18, RZ, RZ, -R18 ;  /* 0x000000ffff127224 */ /* 0x000fe400078e0a12 */
[----:B01----:R-:W0:Y:S08]  /*04d0*/  LDC.64 R4, c[0x0][0x390] ;  /* 0x0000e400ff047b82 */ /* 0x003e300000000a00 */
[----:B------:R-:W1:Y:S02]  /*04e0*/  LDC.64 R2, c[0x0][0x3a0] ;  /* 0x0000e800ff027b82 */ /* 0x000e640000000a00 */
.L_x_101:
[----:B0-----:R-:W-:-:S05]  /*04f0*/  IMAD.WIDE R8, R15, 0x4, R4 ;  /* 0x000000040f087825 */ /* 0x001fca00078e0204 */
[----:B------:R-:W1:Y:S04]  /*0500*/  LDG.E R13, desc[UR4][R8.64] ;  /* 0x00000004080d7981 */ /* 0x000e68000c1e1900 */
[----:B------:R0:W5:Y:S04]  /*0510*/  LDG.E R25, desc[UR4][R8.64+0x4] ;  /* 0x0000040408197981 */ /* 0x000168000c1e1900 */
[----:B------:R0:W5:Y:S04]  /*0520*/  LDG.E R23, desc[UR4][R8.64+0x8] ;  /* 0x0000080408177981 */ /* 0x000168000c1e1900 */
[----:B------:R0:W5:Y:S01]  /*0530*/  LDG.E R21, desc[UR4][R8.64+0xc] ;  /* 0x00000c0408157981 */ /* 0x000162000c1e1900 */
[----:B-1----:R-:W-:-:S06]  /*0540*/  IMAD.WIDE R10, R13, 0x4, R2 ;  /* 0x000000040d0a7825 */ /* 0x002fcc00078e0202 */
[----:B------:R-:W3:Y:S01]  /*0550*/  LDG.E R10, desc[UR4][R10.64] ;  /* 0x000000040a0a7981 */ /* 0x000ee2000c1e1900 */
[----:B------:R-:W-:Y:S01]  /*0560*/  BSSY.RECONVERGENT B2, `(.L_x_93) ;  /* 0x0000016000027945 */ /* 0x000fe20003800200 */
[----:B---3--:R-:W-:-:S04]  /*0570*/  ISETP.GE.AND P0, PT, R10, R14, PT ;  /* 0x0000000e0a00720c */ /* 0x008fc80003f06270 */
[----:B------:R-:W-:-:S13]  /*0580*/  ISETP.LT.OR P0, PT, R10, RZ, P0 ;  /* 0x000000ff0a00720c */ /* 0x000fda0000701670 */
[----:B0-----:R-:W-:Y:S05]  /*0590*/  @P0 BRA `(.L_x_94) ;  /* 0x0000000000480947 */ /* 0x001fea0003800000 */
[----:B--2---:R-:W-:-:S05]  /*05a0*/  IMAD.WIDE R8, R13, 0x4, R6 ;  /* 0x000000040d087825 */ /* 0x004fca00078e0206 */
[----:B------:R-:W2:Y:S04]  /*05b0*/  LDG.E R11, desc[UR4][R8.64] ;  /* 0x00000004080b7981 */ /* 0x000ea8000c1e1900 */
[----:B------:R-:W2:Y:S01]  /*05c0*/  LDG.E R12, desc[UR4][R8.64+0x4] ;  /* 0x00000404080c7981 */ /* 0x000ea2000c1e1900 */
[----:B------:R-:W-:-:S05]  /*05d0*/  IMAD R13, R10, 0x4, R1 ;  /* 0x000000040a0d7824 */ /* 0x000fca00078e0201 */
[----:B------:R-:W3:Y:S01]  /*05e0*/  LDL R20, [R13] ;  /* 0x000000000d147983 */ /* 0x000ee20000100800 */
[----:B--2---:R-:W-:Y:S02]  /*05f0*/  IMAD.IADD R11, R12, 0x1, -R11 ;  /* 0x000000010c0b7824 */ /* 0x004fe400078e0a0b */
[----:B------:R-:W-:-:S03]  /*0600*/  IMAD.MOV.U32 R12, RZ, RZ, 0x2 ;  /* 0x00000002ff0c7424 */ /* 0x000fc600078e00ff */
[C---:B------:R-:W-:Y:S02]  /*0610*/  ISETP.GE.AND P1, PT, R11.reuse, 0x7, PT ;  /* 0x000000070b00780c */ /* 0x040fe40003f26270 */
[----:B------:R-:W-:Y:S02]  /*0620*/  ISETP.GT.AND P0, PT, R11, 0x3, PT ;  /* 0x000000030b00780c */ /* 0x000fe40003f04270 */
[----:B------:R-:W-:-:S04]  /*0630*/  SEL R11, R12, 0x1, !P1 ;  /* 0x000000010c0b7807 */ /* 0x000fc80004800000 */
[----:B------:R-:W-:Y:S02]  /*0640*/  SEL R11, R11, 0x3, P0 ;  /* 0x000000030b0b7807 */ /* 0x000fe40000000000 */
[----:B------:R-:W-:-:S03]  /*0650*/  ISETP.GE.AND P0, PT, R10, R19, PT ;  /* 0x000000130a00720c */ /* 0x000fc60003f06270 */
[----:B---3--:R-:W-:-:S05]  /*0660*/  IMAD.IADD R20, R11, 0x1, R20 ;  /* 0x000000010b147824 */ /* 0x008fca00078e0214 */
[----:B------:R0:W-:Y:S01]  /*0670*/  STL [R13], R20 ;  /* 0x000000140d007387 */ /* 0x0001e20000100800 */
[----:B------:R-:W-:-:S04]  /*0680*/  ISETP.NE.OR P0, PT, R20, R17, P0 ;  /* 0x000000111400720c */ /* 0x000fc80000705670 */
[----:B------:R-:W-:-:S13]  /*0690*/  ISETP.LE.AND P0, PT, R20, R17, P0 ;  /* 0x000000111400720c */ /* 0x000fda0000703270 */
[----:B------:R-:W-:Y:S01]  /*06a0*/  @!P0 MOV R17, R20 ;  /* 0x0000001400118202 */ /* 0x000fe20000000f00 */
[----:B0-----:R-:W-:-:S07]  /*06b0*/  @!P0 IMAD.MOV.U32 R19, RZ, RZ, R10 ;  /* 0x000000ffff138224 */ /* 0x001fce00078e000a */
.L_x_94:
[----:B------:R-:W-:Y:S05]  /*06c0*/  BSYNC.RECONVERGENT B2 ;  /* 0x0000000000027941 */ /* 0x000fea0003800200 */
.L_x_93:
[----:B-----5:R-:W-:-:S04]  /*06d0*/  IMAD.WIDE R8, R25, 0x4, R2 ;  /* 0x0000000419087825 */ /* 0x020fc800078e0202 */
[--C-:B------:R-:W-:Y:S01]  /*06e0*/  IMAD.WIDE R10, R23, 0x4, R2.reuse ;  /* 0x00000004170a7825 */ /* 0x100fe200078e0202 */
[----:B------:R-:W3:Y:S03]  /*06f0*/  LDG.E R20, desc[UR4][R8.64] ;  /* 0x0000000408147981 */ /* 0x000ee6000c1e1900 */
[----:B------:R-:W-:Y:S02]  /*0700*/  IMAD.WIDE R12, R21, 0x4, R2 ;  /* 0x00000004150c7825 */ /* 0x000fe400078e0202 */
[----:B------:R-:W4:Y:S04]  /*0710*/  LDG.E R10, desc[UR4][R10.64] ;  /* 0x000000040a0a7981 */ /* 0x000f28000c1e1900 */
[----:B------:R-:W2:Y:S01]  /*0720*/  LDG.E R12, desc[UR4][R12.64] ;  /* 0x000000040c0c7981 */ /* 0x000ea2000c1e1900 */
[----:B------:R-:W-:Y:S01]  /*0730*/  VIADD R18, R18, 0x4 ;  /* 0x0000000412127836 */ /* 0x000fe20000000000 */
[----:B------:R-:W-:Y:S04]  /*0740*/  BSSY.RECONVERGENT B2, `(.L_x_95) ;  /* 0x000001b000027945 */ /* 0x000fe80003800200 */
[----:B------:R-:W-:-:S02]  /*0750*/  ISETP.NE.AND P3, PT, R18, RZ, PT ;  /* 0x000000ff1200720c */ /* 0x000fc40003f65270 */
[----:B---3--:R-:W-:-:S04]  /*0760*/  ISETP.GE.AND P2, PT, R20, R14, PT ;  /* 0x0000000e1400720c */ /* 0x008fc80003f46270 */
[----:B------:R-:W-:Y:S02]  /*0770*/  ISETP.LT.OR P2, PT, R20, RZ, P2 ;  /* 0x000000ff1400720c */ /* 0x000fe40001741670 */
[-C--:B----4-:R-:W-:Y:S02]  /*0780*/  ISETP.GE.AND P0, PT, R10, R14.reuse, PT ;  /* 0x0000000e0a00720c */ /* 0x090fe40003f06270 */
[----:B--2---:R-:W-:Y:S02]  /*0790*/  ISETP.GE.AND P1, PT, R12, R14, PT ;  /* 0x0000000e0c00720c */ /* 0x004fe40003f26270 */
[----:B------:R-:W-:Y:S02]  /*07a0*/  ISETP.LT.OR P0, PT, R10, RZ, P0 ;  /* 0x000000ff0a00720c */ /* 0x000fe40000701670 */
[----:B------:R-:W-:-:S05]  /*07b0*/  ISETP.LT.OR P1, PT, R12, RZ, P1 ;  /* 0x000000ff0c00720c */ /* 0x000fca0000f21670 */
[----:B------:R-:W-:Y:S08]  /*07c0*/  @P2 BRA `(.L_x_96) ;  /* 0x0000000000482947 */ /* 0x000ff00003800000 */
[----:B------:R-:W-:-:S05]  /*07d0*/  IMAD.WIDE R8, R25, 0x4, R6 ;  /* 0x0000000419087825 */ /* 0x000fca00078e0206 */
        /* <DEDUP_REMOVED lines=15> */
[----:B------:R-:W-:Y:S01]  /*08d0*/  @!P2 IMAD.MOV.U32 R17, RZ, RZ, R24 ;  /* 0x000000ffff11a224 */ /* 0x000fe200078e0018 */
[----:B0-----:R-:W-:-:S07]  /*08e0*/  @!P2 MOV R19, R20 ;  /* 0x000000140013a202 */ /* 0x001fce0000000f00 */
.L_x_96:
[----:B------:R-:W-:Y:S05]  /*08f0*/  BSYNC.RECONVERGENT B2 ;  /* 0x0000000000027941 */ /* 0x000fea0003800200 */
.L_x_95:
[----:B------:R-:W-:Y:S04]  /*0900*/  BSSY.RECONVERGENT B2, `(.L_x_97) ;  /* 0x0000014000027945 */ /* 0x000fe80003800200 */
[----:B------:R-:W-:Y:S05]  /*0910*/  @P0 BRA `(.L_x_98) ;  /* 0x0000000000480947 */ /* 0x000fea0003800000 */
        /* <DEDUP_REMOVED lines=16> */
[----:B------:R-:W-:Y:S02]  /*0a20*/  @!P0 IMAD.MOV.U32 R17, RZ, RZ, R22 ;  /* 0x000000ffff118224 */ /* 0x000fe400078e0016 */
[----:B0-----:R-:W-:-:S07]  /*0a30*/  @!P0 IMAD.MOV.U32 R19, RZ, RZ, R10 ;  /* 0x000000ffff138224 */ /* 0x001fce00078e000a */
.L_x_98:
[----:B------:R-:W-:Y:S05]  /*0a40*/  BSYNC.RECONVERGENT B2 ;  /* 0x0000000000027941 */ /* 0x000fea0003800200 */
.L_x_97:
[----:B------:R-:W-:Y:S04]  /*0a50*/  BSSY.RECONVERGENT B2, `(.L_x_99) ;  /* 0x0000014000027945 */ /* 0x000fe80003800200 */
[----:B------:R-:W-:Y:S05]  /*0a60*/  @P1 BRA `(.L_x_100) ;  /* 0x0000000000481947 */ /* 0x000fea0003800000 */
[----:B------:R-:W-:-:S05]  /*0a70*/  IMAD.WIDE R8, R21, 0x4, R6 ;  /* 0x0000000415087825 */ /* 0x000fca00078e0206 */
[----:B------:R-:W2:Y:S04]  /*0a80*/  LDG.E R10, desc[UR4][R8.64] ;  /* 0x00000004080a7981 */ /* 0x000ea8000c1e1900 */
[----:B------:R-:W2:Y:S01]  /*0a90*/  LDG.E R11, desc[UR4][R8.64+0x4] ;  /* 0x00000404080b7981 */ /* 0x000ea2000c1e1900 */
[----:B------:R-:W-:-:S05]  /*0aa0*/  IMAD R13, R12, 0x4, R1 ;  /* 0x000000040c0d7824 */ /* 0x000fca00078e0201 */
[----:B------:R-:W3:Y:S01]  /*0ab0*/  LDL R21, [R13] ;  /* 0x000000000d157983 */ /* 0x000ee20000100800 */
[----:B--2---:R-:W-:Y:S01]  /*0ac0*/  IADD3 R10, PT, PT, -R10, R11, RZ ;  /* 0x0000000b0a0a7210 */ /* 0x004fe20007ffe1ff */
        /* <DEDUP_REMOVED lines=12> */
.L_x_100:
[----:B------:R-:W-:Y:S05]  /*0b90*/  BSYNC.RECONVERGENT B2 ;  /* 0x0000000000027941 */ /* 0x000fea0003800200 */
.L_x_99:
[----:B------:R-:W-:Y:S01]  /*0ba0*/  VIADD R15, R15, 0x4 ;  /* 0x000000040f0f7836 */ /* 0x000fe20000000000 */
[----:B------:R-:W-:Y:S06]  /*0bb0*/  @P3 BRA `(.L_x_101) ;  /* 0xfffffff8004c3947 */ /* 0x000fec000383ffff */
.L_x_92:
[----:B------:R-:W-:Y:S05]  /*0bc0*/  BSYNC.RECONVERGENT B0 ;  /* 0x0000000000007941 */ /* 0x000fea0003800200 */
.L_x_91:
[----:B------:R-:W-:-:S13]  /*0bd0*/  LOP3.LUT P0, R8, R16, 0x3, RZ, 0xc0, !PT ;  /* 0x0000000310087812 */ /* 0x000fda000780c0ff */
[----:B------:R-:W-:Y:S05]  /*0be0*/  @!P0 BRA `(.L_x_90) ;  /* 0x00000000008c8947 */ /* 0x000fea0003800000 */
[----:B------:R-:W2:Y:S01]  /*0bf0*/  LDC.64 R2, c[0x0][0x3a8] ;  /* 0x0000ea00ff027b82 */ /* 0x000ea20000000a00 */
[----:B------:R-:W-:-:S07]  /*0c00*/  IMAD.MOV R8, RZ, RZ, -R8 ;  /* 0x000000ffff087224 */ /* 0x000fce00078e0a08 */
[----:B01----:R-:W0:Y:S08]  /*0c10*/  LDC.64 R4, c[0x0][0x390] ;  /* 0x0000e400ff047b82 */ /* 0x003e300000000a00 */
[----:B------:R-:W1:Y:S02]  /*0c20*/  LDC.64 R6, c[0x0][0x3a0] ;  /* 0x0000e800ff067b82 */ /* 0x000e640000000a00 */
.L_x_104:
[----:B0-----:R-:W-:-:S06]  /*0c30*/  IMAD.WIDE R10, R15, 0x4, R4 ;  /* 0x000000040f0a7825 */ /* 0x001fcc00078e0204 */
[----:B------:R-:W1:Y:S02]  /*0c40*/  LDG.E R11, desc[UR4][R10.64] ;  /* 0x000000040a0b7981 */ /* 0x000e64000c1e1900 */
[----:B-1----:R-:W-:-:S05]  /*0c50*/  IMAD.WIDE R12, R11, 0x4, R6 ;  /* 0x000000040b0c7825 */ /* 0x002fca00078e0206 */
[----:B------:R-:W3:Y:S01]  /*0c60*/  LDG.E R20, desc[UR4][R12.64] ;  /* 0x000000040c147981 */ /* 0x000ee2000c1e1900 */
[----:B------:R-:W-:Y:S01]  /*0c70*/  VIADD R8, R8, 0x1 ;  /* 0x0000000108087836 */ /* 0x000fe20000000000 */
[----:B------:R-:W-:Y:S04]  /*0c80*/  BSSY.RECONVERGENT B0, `(.L_x_102) ;  /* 0x0000017000007945 */ /* 0x000fe80003800200 */
[----:B------:R-:W-:Y:S02]  /*0c90*/  ISETP.NE.AND P1, PT, R8, RZ, PT ;  /* 0x000000ff0800720c */ /* 0x000fe40003f25270 */
[----:B---3--:R-:W-:-:S04]  /*0ca0*/  ISETP.GE.AND P0, PT, R20, R14, PT ;  /* 0x0000000e1400720c */ /* 0x008fc80003f06270 */
[----:B------:R-:W-:-:S13]  /*0cb0*/  ISETP.LT.OR P0, PT, R20, RZ, P0 ;  /* 0x000000ff1400720c */ /* 0x000fda0000701670 */
[----:B------:R-:W-:Y:S05]  /*0cc0*/  @P0 BRA `(.L_x_103) ;  /* 0x0000000000480947 */ /* 0x000fea0003800000 */
[----:B--2---:R-:W-:-:S05]  /*0cd0*/  IMAD.WIDE R10, R11, 0x4, R2 ;  /* 0x000000040b0a7825 */ /* 0x004fca00078e0202 */
[----:B------:R-:W2:Y:S04]  /*0ce0*/  LDG.E R9, desc[UR4][R10.64] ;  /* 0x000000040a097981 */ /* 0x000ea8000c1e1900 */
[----:B------:R-:W2:Y:S01]  /*0cf0*/  LDG.E R12, desc[UR4][R10.64+0x4] ;  /* 0x000004040a0c7981 */ /* 0x000ea2000c1e1900 */
[----:B------:R-:W-:-:S05]  /*0d00*/  LEA R13, R20, R1, 0x2 ;  /* 0x00000001140d7211 */ /* 0x000fca00078e10ff */
        /* <DEDUP_REMOVED lines=14> */
.L_x_103:
[----:B------:R-:W-:Y:S05]  /*0df0*/  BSYNC.RECONVERGENT B0 ;  /* 0x0000000000007941 */ /* 0x000fea0003800200 */
.L_x_102:
[----:B------:R-:W-:Y:S01]  /*0e00*/  VIADD R15, R15, 0x1 ;  /* 0x000000010f0f7836 */ /* 0x000fe20000000000 */
[----:B------:R-:W-:Y:S06]  /*0e10*/  @P1 BRA `(.L_x_104) ;  /* 0xfffffffc00841947 */ /* 0x000fec000383ffff */
.L_x_90:
[----:B------:R-:W-:Y:S05]  /*0e20*/  BSYNC.RECONVERGENT B1 ;  /* 0x0000000000017941 */ /* 0x000fea0003800200 */
.L_x_89:
[----:B------:R-:W3:Y:S01]  /*0e30*/  LDC R10, c[0x0][0x384] ;  /* 0x0000e100ff0a7b82 */ /* 0x000ee20000000800 */
[----:B------:R-:W-:Y:S01]  /*0e40*/  ISETP.GE.AND P0, PT, R16, 0x4, PT ;  /* 0x000000041000780c */ /* 0x000fe20003f06270 */
[----:B------:R-:W-:Y:S01]  /*0e50*/  BSSY.RECONVERGENT B0, `(.L_x_105) ;  /* 0x000000b000007945 */ /* 0x000fe20003800200 */
[----:B---3--:R-:W-:-:S04]  /*0e60*/  IABS R11, R10 ;  /* 0x0000000a000b7213 */ /* 0x008fc80000000000 */
[----:B------:R-:W3:Y:S08]  /*0e70*/  I2F.RP R4, R11 ;  /* 0x0000000b00047306 */ /* 0x000ef00000209400 */
[----:B---3--:R-:W2:Y:S02]  /*0e80*/  MUFU.RCP R4, R4 ;  /* 0x0000000400047308 */ /* 0x008ea40000001000 */
[----:B--2---:R-:W-:-:S06]  /*0e90*/  VIADD R2, R4, 0xffffffe ;  /* 0x0ffffffe04027836 */ /* 0x004fcc0000000000 */
[----:B------:R-:W2:Y:S02]  /*0ea0*/  F2I.FTZ.U32.TRUNC.NTZ R3, R2 ;  /* 0x0000000200037305 */ /* 0x000ea4000021f000 */
[----:B--2---:R-:W-:Y:S01]  /*0eb0*/  IADD3 R6, PT, PT, RZ, -R3, RZ ;  /* 0x80000003ff067210 */ /* 0x004fe20007ffe0ff */
[----:B------:R-:W-:Y:S06]  /*0ec0*/  @!P0 BRA `(.L_x_106) ;  /* 0x00000000000c8947 */ /* 0x000fec0003800000 */
[----:B------:R-:W-:-:S13]  /*0ed0*/  ISETP.GT.U32.AND P0, PT, R16, 0x8, PT ;  /* 0x000000081000780c */ /* 0x000fda0003f04070 */
[----:B------:R-:W-:-:S04]  /*0ee0*/  @!P0 IMAD.IADD R19, R16, 0x1, R19 ;  /* 0x0000000110138824 */ /* 0x000fc800078e0213 */
[----:B------:R-:W-:-:S07]  /*0ef0*/  @P0 IMAD R19, R19, 0x2, R16 ;  /* 0x0000000213130824 */ /* 0x000fce00078e0210 */
.L_x_106:
[----:B------:R-:W-:Y:S05]  /*0f00*/  BSYNC.RECONVERGENT B0 ;  /* 0x0000000000007941 */ /* 0x000fea0003800200 */
.L_x_105:
[----:B01----:R-:W-:Y:S01]  /*0f10*/  IMAD R5, R6, R11, RZ ;  /* 0x0000000b06057224 */ /* 0x003fe200078e02ff */
[----:B------:R-:W-:Y:S01]  /*0f20*/  IABS R14, R0 ;  /* 0x00000000000e7213 */ /* 0x000fe20000000000 */
[----:B------:R-:W-:Y:S01]  /*0f30*/  IMAD.MOV.U32 R2, RZ, RZ, RZ ;  /* 0x000000ffff027224 */ /* 0x000fe200078e00ff */
[C---:B------:R-:W-:Y:S01]  /*0f40*/  ISETP.GE.AND P3, PT, R0.reuse, RZ, PT ;  /* 0x000000ff0000720c */ /* 0x040fe20003f66270 */
[----:B------:R-:W-:Y:S01]  /*0f50*/  IMAD.IADD R19, R0, 0x1, R19 ;  /* 0x0000000100137824 */ /* 0x000fe200078e0213 */
[----:B------:R-:W0:Y:S01]  /*0f60*/  LDC.64 R8, c[0x0][0x3b0] ;  /* 0x0000ec00ff087b82 */ /* 0x000e220000000a00 */
[----:B------:R-:W-:-:S03]  /*0f70*/  IMAD.HI.U32 R2, R3, R5, R2 ;  /* 0x0000000503027227 */ /* 0x000fc600078e0002 */
[----:B------:R-:W-:-:S03]  /*0f80*/  IABS R12, R19 ;  /* 0x00000013000c7213 */ /* 0x000fc60000000000 */
[C---:B------:R-:W-:Y:S01]  /*0f90*/  IMAD.HI.U32 R3, R2.reuse, R14, RZ ;  /* 0x0000000e02037227 */ /* 0x040fe200078e00ff */
[----:B------:R-:W1:Y:S03]  /*0fa0*/  LDC.64 R6, c[0x0][0x3b8] ;  /* 0x0000ee00ff067b82 */ /* 0x000e660000000a00 */
[----:B------:R-:W-:Y:S02]  /*0fb0*/  IMAD.MOV R3, RZ, RZ, -R3 ;  /* 0x000000ffff037224 */ /* 0x000fe400078e0a03 */
[----:B------:R-:W-:-:S03]  /*0fc0*/  IMAD.HI.U32 R2, R2, R12, RZ ;  /* 0x0000000c02027227 */ /* 0x000fc600078e00ff */
[----:B------:R-:W2:Y:S01]  /*0fd0*/  LDC.64 R4, c[0x0][0x3c0] ;  /* 0x0000f000ff047b82 */ /* 0x000ea20000000a00 */
[----:B------:R-:W-:Y:S02]  /*0fe0*/  IMAD R14, R11, R3, R14 ;  /* 0x000000030b0e7224 */ /* 0x000fe400078e020e */
[----:B------:R-:W-:-:S03]  /*0ff0*/  IMAD.MOV R2, RZ, RZ, -R2 ;  /* 0x000000ffff027224 */ /* 0x000fc600078e0a02 */
[C---:B------:R-:W-:Y:S01]  /*1000*/  ISETP.GT.U32.AND P1, PT, R11.reuse, R14, PT ;  /* 0x0000000e0b00720c */ /* 0x040fe20003f24070 */
[C---:B------:R-:W-:Y:S02]  /*1010*/  IMAD R12, R11.reuse, R2, R12 ;  /* 0x000000020b0c7224 */ /* 0x040fe400078e020c */
[----:B------:R-:W3:Y:S01]  /*1020*/  LDC.64 R2, c[0x0][0x3c8] ;  /* 0x0000f200ff027b82 */ /* 0x000ee20000000a00 */
[----:B0-----:R-:W-:Y:S02]  /*1030*/  IMAD.WIDE R8, R0, 0x4, R8 ;  /* 0x0000000400087825 */ /* 0x001fe400078e0208 */
[----:B------:R-:W-:-:S03]  /*1040*/  ISETP.GT.U32.AND P0, PT, R11, R12, PT ;  /* 0x0000000c0b00720c */ /* 0x000fc60003f04070 */
[----:B------:R-:W-:Y:S01]  /*1050*/  STG.E desc[UR4][R8.64], R0 ;  /* 0x0000000008007986 */ /* 0x000fe2000c101904 */
[----:B-1----:R-:W-:-:S04]  /*1060*/  IMAD.WIDE R6, R0, 0x4, R6 ;  /* 0x0000000400067825 */ /* 0x002fc800078e0206 */
[----:B------:R-:W-:Y:S01]  /*1070*/  @!P1 IMAD.IADD R14, R14, 0x1, -R11 ;  /* 0x000000010e0e9824 */ /* 0x000fe200078e0a0b */
[----:B------:R-:W-:Y:S01]  /*1080*/  ISETP.GE.AND P1, PT, R19, RZ, PT ;  /* 0x000000ff1300720c */ /* 0x000fe20003f26270 */
[----:B--2---:R-:W-:-:S03]  /*1090*/  IMAD.WIDE R4, R0, 0x4, R4 ;  /* 0x0000000400047825 */ /* 0x004fc600078e0204 */
[----:B------:R-:W-:Y:S02]  /*10a0*/  @!P0 IADD3 R12, PT, PT, R12, -R11, RZ ;  /* 0x8000000b0c0c8210 */ /* 0x000fe40007ffe0ff */
[C---:B------:R-:W-:Y:S02]  /*10b0*/  ISETP.GT.U32.AND P2, PT, R11.reuse, R14, PT ;  /* 0x0000000e0b00720c */ /* 0x040fe40003f44070 */
[----:B------:R-:W-:Y:S01]  /*10c0*/  ISETP.GT.U32.AND P0, PT, R11, R12, PT ;  /* 0x0000000c0b00720c */ /* 0x000fe20003f04070 */
[----:B---3--:R-:W-:-:S10]  /*10d0*/  IMAD.WIDE R2, R0, 0x4, R2 ;  /* 0x0000000400027825 */ /* 0x008fd400078e0202 */
[--C-:B------:R-:W-:Y:S02]  /*10e0*/  @!P2 IMAD.IADD R14, R14, 0x1, -R11.reuse ;  /* 0x000000010e0ea824 */ /* 0x100fe400078e0a0b */
[----:B------:R-:W-:Y:S01]  /*10f0*/  @!P0 IMAD.IADD R12, R12, 0x1, -R11 ;  /* 0x000000010c0c8824 */ /* 0x000fe200078e0a0b */
[----:B------:R-:W-:Y:S01]  /*1100*/  ISETP.NE.AND P0, PT, R10, RZ, PT ;  /* 0x000000ff0a00720c */ /* 0x000fe20003f05270 */
[----:B------:R-:W-:Y:S01]  /*1110*/  @!P3 IMAD.MOV R14, RZ, RZ, -R14 ;  /* 0x000000ffff0eb224 */ /* 0x000fe200078e0a0e */
[----:B------:R-:W-:Y:S01]  /*1120*/  LOP3.LUT R11, RZ, R10, RZ, 0x33, !PT ;  /* 0x0000000aff0b7212 */ /* 0x000fe200078e33ff */
[----:B------:R-:W-:-:S03]  /*1130*/  @!P1 IMAD.MOV R12, RZ, RZ, -R12 ;  /* 0x000000ffff0c9224 */ /* 0x000fc600078e0a0c */
[C---:B------:R-:W-:Y:S02]  /*1140*/  SEL R13, R11.reuse, R14, !P0 ;  /* 0x0000000e0b0d7207 */ /* 0x040fe40004000000 */
[----:B------:R-:W-:-:S03]  /*1150*/  SEL R11, R11, R12, !P0 ;  /* 0x0000000c0b0b7207 */ /* 0x000fc60004000000 */
[----:B------:R-:W-:Y:S02]  /*1160*/  IMAD.IADD R10, R10, 0x1, -R13 ;  /* 0x000000010a0a7824 */ /* 0x000fe400078e0a0d */
[----:B------:R-:W-:Y:S02]  /*1170*/  STG.E desc[UR4][R6.64], R11 ;  /* 0x0000000b06007986 */ /* 0x000fe4000c101904 */
[----:B------:R-:W-:Y:S02]  /*1180*/  IMAD R13, R17, 0x10000, R10 ;  /* 0x00010000110d7824 */ /* 0x000fe400078e020a */
[----:B------:R-:W-:Y:S04]  /*1190*/  STG.E desc[UR4][R4.64], R17 ;  /* 0x0000001104007986 */ /* 0x000fe8000c101904 */
[----:B------:R-:W-:Y:S01]  /*11a0*/  STG.E desc[UR4][R2.64], R13 ;  /* 0x0000000d02007986 */ /* 0x000fe2000c101904 */
[----:B------:R-:W-:Y:S05]  /*11b0*/  EXIT ;  /* 0x000000000000794d */ /* 0x000fea0003800000 */
.L_x_107:
        /* <DEDUP_REMOVED lines=12> */
.L_x_115:


//--------------------- .text.hyperedge_clustering --------------------------
	.section	.text.hyperedge_clustering,"ax",@progbits
	.align	128
        .global         hyperedge_clustering
        .type           hyperedge_clustering,@function
        .size           hyperedge_clustering,(.L_x_116 - hyperedge_clustering)
        .other          hyperedge_clustering,@"STO_CUDA_ENTRY STV_DEFAULT"
hyperedge_clustering:
.text.hyperedge_clustering:
[----:B------:R-:W-:Y:S01]  /*0000*/  LDC R1, c[0x0][0x37c] ;  /* 0x0000df00ff017b82 */ /* 0x000fe20000000800 */
[----:B------:R-:W0:Y:S07]  /*0010*/  S2R R0, SR_TID.X ;  /* 0x0000000000007919 */ /* 0x000e2e0000002100 */
[----:B------:R-:W0:Y:S01]  /*0020*/  S2UR UR4, SR_CTAID.X ;  /* 0x00000000000479c3 */ /* 0x000e220000002500 */
[----:B------:R-:W1:Y:S07]  /*0030*/  LDCU UR5, c[0x0][0x380] ;  /* 0x00007000ff0577ac */ /* 0x000e6e0008000800 */
[----:B------:R-:W0:Y:S02]  /*0040*/  LDC R7, c[0x0][0x360] ;  /* 0x0000d800ff077b82 */ /* 0x000e240000000800 */
[----:B0-----:R-:W-:-:S05]  /*0050*/  IMAD R7, R7, UR4, R0 ;  /* 0x0000000407077c24 */ /* 0x001fca000f8e0200 */
[----:B-1----:R-:W-:-:S13]  /*0060*/  ISETP.GE.AND P0, PT, R7, UR5, PT ;  /* 0x0000000507007c0c */ /* 0x002fda000bf06270 */
[----:B------:R-:W-:Y:S05]  /*0070*/  @P0 EXIT ;  /* 0x000000000000094d */ /* 0x000fea0003800000 */
[----:B------:R-:W0:Y:S01]  /*0080*/  LDC.64 R2, c[0x0][0x390] ;  /* 0x0000e400ff027b82 */ /* 0x000e220000000a00 */
[----:B------:R-:W1:Y:S07]  /*0090*/  LDCU.64 UR4, c[0x0][0x358] ;  /* 0x00006b00ff0477ac */ /* 0x000e6e0008000a00 */
[----:B------:R-:W2:Y:S08]  /*00a0*/  LDC R6, c[0x0][0x384] ;  /* 0x0000e100ff067b82 */ /* 0x000eb00000000800 */
[----:B------:R-:W3:Y:S01]  /*00b0*/  LDC.64 R4, c[0x0][0x398] ;  /* 0x0000e600ff047b82 */ /* 0x000ee20000000a00 */
[----:B0-----:R-:W-:-:S05]  /*00c0*/  IMAD.WIDE R2, R7, 0x4, R2 ;  /* 0x0000000407027825 */ /* 0x001fca00078e0202 */
[----:B-1----:R-:W4:Y:S04]  /*00d0*/  LDG.E R0, desc[UR4][R2.64] ;  /* 0x0000000402007981 */ /* 0x002f28000c1e1900 */
[----:B------:R-:W4:Y:S01]  /*00e0*/  LDG.E R9, desc[UR4][R2.64+0x4] ;  /* 0x0000040402097981 */ /* 0x000f22000c1e1900 */
[----:B--2---:R-:W-:Y:S01]  /*00f0*/  SHF.R.S32.HI R6, RZ, 0x2, R6 ;  /* 0x00000002ff067819 */ /* 0x004fe20000011406 */
[----:B------:R-:W-:Y:S04]  /*0100*/  BSSY.RECONVERGENT B0, `(.L_x_108) ;  /* 0x000000f000007945 */ /* 0x000fe80003800200 */
[----:B------:R-:W-:-:S02]  /*0110*/  VIADD R8, R6, 0xffffffff ;  /* 0xffffffff06087836 */ /* 0x000fc40000000000 */
[----:B---3--:R-:W-:-:S04]  /*0120*/  IMAD.WIDE R4, R7, 0x4, R4 ;  /* 0x0000000407047825 */ /* 0x008fc800078e0204 */
[----:B----4-:R-:W-:-:S05]  /*0130*/  IMAD.IADD R0, R9, 0x1, -R0 ;  /* 0x0000000109007824 */ /* 0x010fca00078e0a00 */
[----:B------:R-:W-:-:S13]  /*0140*/  ISETP.GT.AND P0, PT, R0, 0x2, PT ;  /* 0x000000020000780c */ /* 0x000fda0003f04270 */
[----:B------:R-:W-:Y:S01]  /*0150*/  @!P0 LOP3.LUT R9, R8, R7, RZ, 0xc0, !PT ;  /* 0x0000000708098212 */ /* 0x000fe200078ec0ff */
[----:B------:R-:W-:Y:S06]  /*0160*/  @!P0 BRA `(.L_x_109) ;  /* 0x0000000000208947 */ /* 0x000fec0003800000 */
[----:B------:R-:W-:-:S13]  /*0170*/  ISETP.GT.U32.AND P0, PT, R0, 0x4, PT ;  /* 0x000000040000780c */ /* 0x000fda0003f04070 */
[----:B------:R-:W-:-:S05]  /*0180*/  @!P0 LOP3.LUT R9, R8, R7, RZ, 0xc0, !PT ;  /* 0x0000000708098212 */ /* 0x000fca00078ec0ff */
[----:B------:R-:W-:Y:S01]  /*0190*/  @!P0 IMAD.IADD R9, R6, 0x1, R9 ;  /* 0x0000000106098824 */ /* 0x000fe200078e0209 */
[----:B------:R-:W-:Y:S06]  /*01a0*/  @!P0 BRA `(.L_x_109) ;  /* 0x0000000000108947 */ /* 0x000fec0003800000 */
[----:B------:R-:W-:Y:S02]  /*01b0*/  ISETP.GT.U32.AND P0, PT, R0, 0x8, PT ;  /* 0x000000080000780c */ /* 0x000fe40003f04070 */
[----:B------:R-:W-:-:S11]  /*01c0*/  LOP3.LUT R7, R8, R7, RZ, 0xc0, !PT ;  /* 0x0000000708077212 */ /* 0x000fd600078ec0ff */
[C-C-:B------:R-:W-:Y:S02]  /*01d0*/  @!P0 IMAD R9, R6.reuse, 0x2, R7.reuse ;  /* 0x0000000206098824 */ /* 0x140fe400078e0207 */
[----:B------:R-:W-:-:S07]  /*01e0*/  @P0 IMAD R9, R6, 0x3, R7 ;  /* 0x0000000306090824 */ /* 0x000fce00078e0207 */
.L_x_109:
[----:B------:R-:W-:Y:S05]  /*01f0*/  BSYNC.RECONVERGENT B0 ;  /* 0x0000000000007941 */ /* 0x000fea0003800200 */
.L_x_108:
[----:B------:R-:W-:Y:S01]  /*0200*/  STG.E desc[UR4][R4.64], R9 ;  /* 0x0000000904007986 */ /* 0x000fe2000c101904 */
[----:B------:R-:W-:Y:S05]  /*0210*/  EXIT ;  /* 0x000000000000794d */ /* 0x000fea0003800000 */
.L_x_110:
        /* <DEDUP_REMOVED lines=14> */
.L_x_116:


//--------------------- .nv.shared.reserved.0     --------------------------
	.section	.nv.shared.reserved.0,"aw",@nobits
	.weak		__nv_reservedSMEM_offset_0_alias
	.size		__nv_reservedSMEM_offset_0_alias, 0, 64
	.other		__nv_reservedSMEM_offset_0_alias,@"STO_CUDA_RESERVED_SHARED STV_DEFAULT"
__nv_reservedSMEM_offset_0_alias:
	.zero		0
	.zero		64


//--------------------- .nv.constant0.balance_final --------------------------
	.section	.nv.constant0.balance_final,"a",@progbits
	.sectionflags	@""
	.align	4
.nv.constant0.balance_final:
	.zero		928


//--------------------- .nv.constant0.execute_refinement_moves --------------------------
	.section	.nv.constant0.execute_refinement_moves,"a",@progbits
	.sectionflags	@""
	.align	4
.nv.constant0.execute_refinement_moves:
	.zero		952


//--------------------- .nv.constant0.compute_refinement_moves_batched --------------------------
	.section	.nv.constant0.compute_refinement_moves_batched,"a",@progbits
	.sectionflags	@""
	.align	4
.nv.constant0.compute_refinement_moves_batched:
	.zero		1032


//--------------------- .nv.constant0.execute_node_assignments --------------------------
	.section	.nv.constant0.execute_node_assignments,"a",@progbits
	.sectionflags	@""
	.align	4
.nv.constant0.execute_node_assignments:
	.zero		944


//--------------------- .nv.constant0.compute_node_preferences --------------------------
	.section	.nv.constant0.compute_node_preferences,"a",@progbits
	.sectionflags	@""
	.align	4
.nv.constant0.compute_node_preferences:
	.zero		976


//--------------------- .nv.constant0.hyperedge_clustering --------------------------
	.section	.nv.constant0.hyperedge_clustering,"a",@progbits
	.sectionflags	@""
	.align	4
.nv.constant0.hyperedge_clustering:
	.zero		928


//--------------------- SYMBOLS --------------------------

	.type		.nv.reservedSmem.offset0,@object
	.size		.nv.reservedSmem.offset0,0x4
